	.target	sm_90a

	.elftype	@"ET_EXEC"


//--------------------- .note.nv.tkinfo           --------------------------
	.section	.note.nv.tkinfo,"",@"SHT_NOTE"
	.sectionflags	@"SHF_NOTE_NV_TKINFO"
	.tkinfo
        /*0018*/ 	.word	0x00000002
        /*0030*/ 	.string	""
        /*0030*/ 	.string	"ptxas"
        /*0030*/ 	.string	"Cuda compilation tools, release 13.0, V13.0.88"
        /*0030*/ 	.string	"Build cuda_13.0.r13.0/compiler.36424714_0"
        /*0030*/ 	.string	"-arch sm_90a -m 64 "



//--------------------- .note.nv.cuinfo           --------------------------
	.section	.note.nv.cuinfo,"",@"SHT_NOTE"
	.sectionflags	@"SHF_NOTE_NV_CUINFO"
        /*0018*/ 	.short	0x0002
        /*001a*/ 	.short	0x005a
        /*001c*/ 	.short	0x0082
	.zero		2


//--------------------- .nv.info                  --------------------------
	.section	.nv.info,"",@"SHT_CUDA_INFO"
	.align	4


	//----- nvinfo : EIATTR_REGCOUNT
	.align		4
        /*0000*/ 	.byte	0x04, 0x2f
        /*0002*/ 	.short	(.L_18 - .L_17)
	.align		4
.L_17:
        /*0004*/ 	.word	index@(_ZN7cutlass13device_kernelINS_4gemm6kernel13GemmUniversalIN4cute5tupleIJiiiiEEENS1_10collective13CollectiveMmaINS1_34MainloopSm90TmaGmmaWarpSpecializedILi8ENS5_IJNS4_1CILi1EEESB_SB_EEENS1_35KernelTmaWarpSpecializedCooperativeEEENS5_IJNSA_ILi128EEENSA_ILi64EEESG_EEENS_6half_tENS5_IJlSB_lEEESI_SJ_NS4_8TiledMMAINS4_8MMA_AtomIJNS4_4SM904GMMA25MMA_64x64x16_F32F16F16_SSILNSN_5MajorE0ELSP_0ELNSN_7ScaleInE1ELSQ_1EEEEEENS4_6LayoutINS5_IJNSA_ILi2EEESB_SB_EEENS5_IJSB_NSA_ILi0EEESW_EEEEENS5_IJNS4_10UnderscoreESZ_SZ_EEEEENS4_13SM90_TMA_LOADENS4_14ComposedLayoutINS4_7SwizzleILi3ELi4ELi3EEENS4_18smem_ptr_flag_bitsILi16EEENST_INS5_IJNSA_ILi8EEESG_EEENS5_IJSG_SB_EEEEEEEvNS4_8identityES12_S1C_vS1D_EENS_8epilogue10collective18CollectiveEpilogueINS1F_22Sm90TmaWarpSpecializedILi3ELi2ELi16ELb1ELb0EEEJSH_NS5_IJSF_NSA_ILi32EEEEEESI_SJ_SI_SJ_NS1F_6fusion15FusionCallbacksIS1J_NS1M_17LinearCombinationISI_fSI_fLNS_15FloatRoundStyleE2EEESH_S1L_JEEES12_NS13_INS14_ILi2ELi4ELi3EEES17_NST_INS5_IJS18_S1K_EEENS5_IJS1K_SB_EEEEEEENS4_17SM75_U32x4_LDSM_NENS4_14SM90_TMA_STOREES1W_NS4_17SM90_U32x4_STSM_NENS4_9Copy_AtomIJS1Z_SI_EEEvEEEvvEEEEvNT_6ParamsE)
        /*0008*/ 	.word	0x000000a8


	//----- nvinfo : EIATTR_FRAME_SIZE
	.align		4
.L_18:
        /*000c*/ 	.byte	0x04, 0x11
        /*000e*/ 	.short	(.L_20 - .L_19)
	.align		4
.L_19:
        /*0010*/ 	.word	index@(_ZN7cutlass13device_kernelINS_4gemm6kernel13GemmUniversalIN4cute5tupleIJiiiiEEENS1_10collective13CollectiveMmaINS1_34MainloopSm90TmaGmmaWarpSpecializedILi8ENS5_IJNS4_1CILi1EEESB_SB_EEENS1_35KernelTmaWarpSpecializedCooperativeEEENS5_IJNSA_ILi128EEENSA_ILi64EEESG_EEENS_6half_tENS5_IJlSB_lEEESI_SJ_NS4_8TiledMMAINS4_8MMA_AtomIJNS4_4SM904GMMA25MMA_64x64x16_F32F16F16_SSILNSN_5MajorE0ELSP_0ELNSN_7ScaleInE1ELSQ_1EEEEEENS4_6LayoutINS5_IJNSA_ILi2EEESB_SB_EEENS5_IJSB_NSA_ILi0EEESW_EEEEENS5_IJNS4_10UnderscoreESZ_SZ_EEEEENS4_13SM90_TMA_LOADENS4_14ComposedLayoutINS4_7SwizzleILi3ELi4ELi3EEENS4_18smem_ptr_flag_bitsILi16EEENST_INS5_IJNSA_ILi8EEESG_EEENS5_IJSG_SB_EEEEEEEvNS4_8identityES12_S1C_vS1D_EENS_8epilogue10collective18CollectiveEpilogueINS1F_22Sm90TmaWarpSpecializedILi3ELi2ELi16ELb1ELb0EEEJSH_NS5_IJSF_NSA_ILi32EEEEEESI_SJ_SI_SJ_NS1F_6fusion15FusionCallbacksIS1J_NS1M_17LinearCombinationISI_fSI_fLNS_15FloatRoundStyleE2EEESH_S1L_JEEES12_NS13_INS14_ILi2ELi4ELi3EEES17_NST_INS5_IJS18_S1K_EEENS5_IJS1K_SB_EEEEEEENS4_17SM75_U32x4_LDSM_NENS4_14SM90_TMA_STOREES1W_NS4_17SM90_U32x4_STSM_NENS4_9Copy_AtomIJS1Z_SI_EEEvEEEvvEEEEvNT_6ParamsE)
        /*0014*/ 	.word	0x00000000


	//----- nvinfo : EIATTR_MIN_STACK_SIZE
	.align		4
.L_20:
        /*0018*/ 	.byte	0x04, 0x12
        /*001a*/ 	.short	(.L_22 - .L_21)
	.align		4
.L_21:
        /*001c*/ 	.word	index@(_ZN7cutlass13device_kernelINS_4gemm6kernel13GemmUniversalIN4cute5tupleIJiiiiEEENS1_10collective13CollectiveMmaINS1_34MainloopSm90TmaGmmaWarpSpecializedILi8ENS5_IJNS4_1CILi1EEESB_SB_EEENS1_35KernelTmaWarpSpecializedCooperativeEEENS5_IJNSA_ILi128EEENSA_ILi64EEESG_EEENS_6half_tENS5_IJlSB_lEEESI_SJ_NS4_8TiledMMAINS4_8MMA_AtomIJNS4_4SM904GMMA25MMA_64x64x16_F32F16F16_SSILNSN_5MajorE0ELSP_0ELNSN_7ScaleInE1ELSQ_1EEEEEENS4_6LayoutINS5_IJNSA_ILi2EEESB_SB_EEENS5_IJSB_NSA_ILi0EEESW_EEEEENS5_IJNS4_10UnderscoreESZ_SZ_EEEEENS4_13SM90_TMA_LOADENS4_14ComposedLayoutINS4_7SwizzleILi3ELi4ELi3EEENS4_18smem_ptr_flag_bitsILi16EEENST_INS5_IJNSA_ILi8EEESG_EEENS5_IJSG_SB_EEEEEEEvNS4_8identityES12_S1C_vS1D_EENS_8epilogue10collective18CollectiveEpilogueINS1F_22Sm90TmaWarpSpecializedILi3ELi2ELi16ELb1ELb0EEEJSH_NS5_IJSF_NSA_ILi32EEEEEESI_SJ_SI_SJ_NS1F_6fusion15FusionCallbacksIS1J_NS1M_17LinearCombinationISI_fSI_fLNS_15FloatRoundStyleE2EEESH_S1L_JEEES12_NS13_INS14_ILi2ELi4ELi3EEES17_NST_INS5_IJS18_S1K_EEENS5_IJS1K_SB_EEEEEEENS4_17SM75_U32x4_LDSM_NENS4_14SM90_TMA_STOREES1W_NS4_17SM90_U32x4_STSM_NENS4_9Copy_AtomIJS1Z_SI_EEEvEEEvvEEEEvNT_6ParamsE)
        /*0020*/ 	.word	0x00000000
.L_22:


//--------------------- .nv.compat                --------------------------
	.section	.nv.compat,"",@"SHT_CUDA_COMPAT_INFO"
	.align	4
        /*0000*/ 	.byte	0x02, 0x09, 0x01, 0x00, 0x02, 0x02, 0x04, 0x00, 0x02, 0x05, 0x05, 0x00, 0x03, 0x07, 0x01, 0x01
        /*0010*/ 	.byte	0x02, 0x03, 0x01, 0x00, 0x02, 0x06, 0x01, 0x00, 0x04, 0x0b, 0x08, 0x00, 0x00, 0x00, 0x00, 0x00
        /*0020*/ 	.byte	0x00, 0x00, 0x00, 0x00


//--------------------- .nv.info._ZN7cutlass13device_kernelINS_4gemm6kernel13GemmUniversalIN4cute5tupleIJiiiiEEENS1_10collective13CollectiveMmaINS1_34MainloopSm90TmaGmmaWarpSpecializedILi8ENS5_IJNS4_1CILi1EEESB_SB_EEENS1_35KernelTmaWarpSpecializedCooperativeEEENS5_IJNSA_ILi128EEENSA_ILi64EEESG_EEENS_6half_tENS5_IJlSB_lEEESI_SJ_NS4_8TiledMMAINS4_8MMA_AtomIJNS4_4SM904GMMA25MMA_64x64x16_F32F16F16_SSILNSN_5MajorE0ELSP_0ELNSN_7ScaleInE1ELSQ_1EEEEEENS4_6LayoutINS5_IJNSA_ILi2EEESB_SB_EEENS5_IJSB_NSA_ILi0EEESW_EEEEENS5_IJNS4_10UnderscoreESZ_SZ_EEEEENS4_13SM90_TMA_LOADENS4_14ComposedLayoutINS4_7SwizzleILi3ELi4ELi3EEENS4_18smem_ptr_flag_bitsILi16EEENST_INS5_IJNSA_ILi8EEESG_EEENS5_IJSG_SB_EEEEEEEvNS4_8identityES12_S1C_vS1D_EENS_8epilogue10collective18CollectiveEpilogueINS1F_22Sm90TmaWarpSpecializedILi3ELi2ELi16ELb1ELb0EEEJSH_NS5_IJSF_NSA_ILi32EEEEEESI_SJ_SI_SJ_NS1F_6fusion15FusionCallbacksIS1J_NS1M_17LinearCombinationISI_fSI_fLNS_15FloatRoundStyleE2EEESH_S1L_JEEES12_NS13_INS14_ILi2ELi4ELi3EEES17_NST_INS5_IJS18_S1K_EEENS5_IJS1K_SB_EEEEEEENS4_17SM75_U32x4_LDSM_NENS4_14SM90_TMA_STOREES1W_NS4_17SM90_U32x4_STSM_NENS4_9Copy_AtomIJS1Z_SI_EEEvEEEvvEEEEvNT_6ParamsE --------------------------
	.section	.nv.info._ZN7cutlass13device_kernelINS_4gemm6kernel13GemmUniversalIN4cute5tupleIJiiiiEEENS1_10collective13CollectiveMmaINS1_34MainloopSm90TmaGmmaWarpSpecializedILi8ENS5_IJNS4_1CILi1EEESB_SB_EEENS1_35KernelTmaWarpSpecializedCooperativeEEENS5_IJNSA_ILi128EEENSA_ILi64EEESG_EEENS_6half_tENS5_IJlSB_lEEESI_SJ_NS4_8TiledMMAINS4_8MMA_AtomIJNS4_4SM904GMMA25MMA_64x64x16_F32F16F16_SSILNSN_5MajorE0ELSP_0ELNSN_7ScaleInE1ELSQ_1EEEEEENS4_6LayoutINS5_IJNSA_ILi2EEESB_SB_EEENS5_IJSB_NSA_ILi0EEESW_EEEEENS5_IJNS4_10UnderscoreESZ_SZ_EEEEENS4_13SM90_TMA_LOADENS4_14ComposedLayoutINS4_7SwizzleILi3ELi4ELi3EEENS4_18smem_ptr_flag_bitsILi16EEENST_INS5_IJNSA_ILi8EEESG_EEENS5_IJSG_SB_EEEEEEEvNS4_8identityES12_S1C_vS1D_EENS_8epilogue10collective18CollectiveEpilogueINS1F_22Sm90TmaWarpSpecializedILi3ELi2ELi16ELb1ELb0EEEJSH_NS5_IJSF_NSA_ILi32EEEEEESI_SJ_SI_SJ_NS1F_6fusion15FusionCallbacksIS1J_NS1M_17LinearCombinationISI_fSI_fLNS_15FloatRoundStyleE2EEESH_S1L_JEEES12_NS13_INS14_ILi2ELi4ELi3EEES17_NST_INS5_IJS18_S1K_EEENS5_IJS1K_SB_EEEEEEENS4_17SM75_U32x4_LDSM_NENS4_14SM90_TMA_STOREES1W_NS4_17SM90_U32x4_STSM_NENS4_9Copy_AtomIJS1Z_SI_EEEvEEEvvEEEEvNT_6ParamsE,"",@"SHT_CUDA_INFO"
	.sectionflags	@""
	.align	4


	//----- nvinfo : EIATTR_CUDA_API_VERSION
	.align		4
        /*0000*/ 	.byte	0x04, 0x37
        /*0002*/ 	.short	(.L_24 - .L_23)
.L_23:
        /*0004*/ 	.word	0x00000082


	//----- nvinfo : EIATTR_KPARAM_INFO
	.align		4
.L_24:
        /*0008*/ 	.byte	0x04, 0x17
        /*000a*/ 	.short	(.L_26 - .L_25)
.L_25:
        /*000c*/ 	.word	0x00000000
        /*0010*/ 	.short	0x0000
        /*0012*/ 	.short	0x0070
        /*0014*/ 	.byte	0x00, 0xf0, 0x01, 0x1c


	//----- nvinfo : EIATTR_SPARSE_MMA_MASK
	.align		4
.L_26:
        /*0018*/ 	.byte	0x03, 0x50
        /*001a*/ 	.short	0x0000


	//----- nvinfo : EIATTR_MAXREG_COUNT
	.align		4
        /*001c*/ 	.byte	0x03, 0x1b
        /*001e*/ 	.short	0x00a8


	//----- nvinfo : EIATTR_NUM_BARRIERS
	.align		4
        /*0020*/ 	.byte	0x02, 0x4c
        /*0022*/ 	.byte	0x02
	.zero		1


	//----- nvinfo : EIATTR_EXTERNS
	.align		4
        /*0024*/ 	.byte	0x04, 0x0f
        /*0026*/ 	.short	(.L_28 - .L_27)


	//   ....[0]....
	.align		4
.L_27:
        /*0028*/ 	.word	index@(__assertfail)


	//----- nvinfo : EIATTR_MERCURY_ISA_VERSION
	.align		4
.L_28:
        /*002c*/ 	.byte	0x03, 0x5f
        /*002e*/ 	.short	0x0101


	//----- nvinfo : EIATTR_INT_WARP_WIDE_INSTR_OFFSETS
	.align		4
        /*0030*/ 	.byte	0x04, 0x31
        /*0032*/ 	.short	(.L_30 - .L_29)


	//   ....[0]....
.L_29:
        /*0034*/ 	.word	0x00000950


	//   ....[1]....
        /*0038*/ 	.word	0x00000960


	//   ....[2]....
        /*003c*/ 	.word	0x000009f0


	//----- nvinfo : EIATTR_COOP_GROUP_MASK_REGIDS
	.align		4
.L_30:
        /*0040*/ 	.byte	0x04, 0x29
        /*0042*/ 	.short	(.L_32 - .L_31)


	//   ....[0]....
.L_31:
        /*0044*/ 	.word	0xffffffff


	//   ....[1]....
        /*0048*/ 	.word	0xffffffff


	//   ....[2]....
        /*004c*/ 	.word	0xffffffff


	//   ....[3]....
        /*0050*/ 	.word	0xffffffff


	//   ....[4]....
        /*0054*/ 	.word	0xffffffff


	//   ....[5]....
        /*0058*/ 	.word	0xffffffff


	//----- nvinfo : EIATTR_COOP_GROUP_INSTR_OFFSETS
	.align		4
.L_32:
        /*005c*/ 	.byte	0x04, 0x28
        /*005e*/ 	.short	(.L_34 - .L_33)


	//   ....[0]....
.L_33:
        /*0060*/ 	.word	0x00000070


	//   ....[1]....
        /*0064*/ 	.word	0x00000080


	//   ....[2]....
        /*0068*/ 	.word	0x00000430


	//   ....[3]....
        /*006c*/ 	.word	0x00000670


	//   ....[4]....
        /*0070*/ 	.word	0x00000800


	//   ....[5]....
        /*0074*/ 	.word	0x00001510


	//----- nvinfo : EIATTR_REG_RECONFIG
	.align		4
.L_34:
        /*0078*/ 	.byte	0x01, 0x54
	.zero		2


	//----- nvinfo : EIATTR_SYSCALL_OFFSETS
	.align		4
        /*007c*/ 	.byte	0x04, 0x46
        /*007e*/ 	.short	(.L_36 - .L_35)


	//   ....[0]....
.L_35:
        /*0080*/ 	.word	0x000016d0


	//   ....[1]....
        /*0084*/ 	.word	0x000020f0


	//   ....[2]....
        /*0088*/ 	.word	0x000021e0


	//----- nvinfo : EIATTR_MBARRIER_INSTR_OFFSETS
	.align		4
.L_36:
        /*008c*/ 	.byte	0x04, 0x39
        /*008e*/ 	.short	(.L_38 - .L_37)


	//   ....[0]....
.L_37:
        /*0090*/ 	.word	0x00000550
        /*0094*/ 	.word	0x000000ff
        /*0098*/ 	.word	0x00000000
        /*009c*/ 	.short	0x0100
        /*009e*/ 	.byte	0x08
	.zero		1


	//   ....[1]....
        /*00a0*/ 	.word	0x00000560
        /*00a4*/ 	.word	0x000000ff
        /*00a8*/ 	.word	0x00000040
        /*00ac*/ 	.short	0x0100
        /*00ae*/ 	.byte	0x08
	.zero		1


	//   ....[2]....
        /*00b0*/ 	.word	0x00000570
        /*00b4*/ 	.word	0x000000ff
        /*00b8*/ 	.word	0x00000008
        /*00bc*/ 	.short	0x0100
        /*00be*/ 	.byte	0x08
	.zero		1


	//   ....[3]....
        /*00c0*/ 	.word	0x00000580
        /*00c4*/ 	.word	0x000000ff
        /*00c8*/ 	.word	0x00000048
        /*00cc*/ 	.short	0x0100
        /*00ce*/ 	.byte	0x08
	.zero		1


	//   ....[4]....
        /*00d0*/ 	.word	0x00000590
        /*00d4*/ 	.word	0x000000ff
        /*00d8*/ 	.word	0x00000010
        /*00dc*/ 	.short	0x0100
        /*00de*/ 	.byte	0x08
	.zero		1


	//   ....[5]....
        /*00e0*/ 	.word	0x000005a0
        /*00e4*/ 	.word	0x000000ff
        /*00e8*/ 	.word	0x00000050
        /*00ec*/ 	.short	0x0100
        /*00ee*/ 	.byte	0x08
	.zero		1


	//   ....[6]....
        /*00f0*/ 	.word	0x000005b0
        /*00f4*/ 	.word	0x000000ff
        /*00f8*/ 	.word	0x00000018
        /*00fc*/ 	.short	0x0100
        /*00fe*/ 	.byte	0x08
	.zero		1


	//   ....[7]....
        /*0100*/ 	.word	0x000005c0
        /*0104*/ 	.word	0x000000ff
        /*0108*/ 	.word	0x00000058
        /*010c*/ 	.short	0x0100
        /*010e*/ 	.byte	0x08
	.zero		1


	//   ....[8]....
        /*0110*/ 	.word	0x000005d0
        /*0114*/ 	.word	0x000000ff
        /*0118*/ 	.word	0x00000020
        /*011c*/ 	.short	0x0100
        /*011e*/ 	.byte	0x08
	.zero		1


	//   ....[9]....
        /*0120*/ 	.word	0x000005e0
        /*0124*/ 	.word	0x000000ff
        /*0128*/ 	.word	0x00000060
        /*012c*/ 	.short	0x0100
        /*012e*/ 	.byte	0x08
	.zero		1


	//   ....[10]....
        /*0130*/ 	.word	0x000005f0
        /*0134*/ 	.word	0x000000ff
        /*0138*/ 	.word	0x00000028
        /*013c*/ 	.short	0x0100
        /*013e*/ 	.byte	0x08
	.zero		1


	//   ....[11]....
        /*0140*/ 	.word	0x00000600
        /*0144*/ 	.word	0x000000ff
        /*0148*/ 	.word	0x00000068
        /*014c*/ 	.short	0x0100
        /*014e*/ 	.byte	0x08
	.zero		1


	//   ....[12]....
        /*0150*/ 	.word	0x00000610
        /*0154*/ 	.word	0x000000ff
        /*0158*/ 	.word	0x00000030
        /*015c*/ 	.short	0x0100
        /*015e*/ 	.byte	0x08
	.zero		1


	//   ....[13]....
        /*0160*/ 	.word	0x00000620
        /*0164*/ 	.word	0x000000ff
        /*0168*/ 	.word	0x00000070
        /*016c*/ 	.short	0x0100
        /*016e*/ 	.byte	0x08
	.zero		1


	//   ....[14]....
        /*0170*/ 	.word	0x00000630
        /*0174*/ 	.word	0x000000ff
        /*0178*/ 	.word	0x00000038
        /*017c*/ 	.short	0x0100
        /*017e*/ 	.byte	0x08
	.zero		1


	//   ....[15]....
        /*0180*/ 	.word	0x00000640
        /*0184*/ 	.word	0x000000ff
        /*0188*/ 	.word	0x00000078
        /*018c*/ 	.short	0x0100
        /*018e*/ 	.byte	0x08
	.zero		1


	//   ....[16]....
        /*0190*/ 	.word	0x00000790
        /*0194*/ 	.word	0x000000ff
        /*0198*/ 	.word	0x00000080
        /*019c*/ 	.short	0x0100
        /*019e*/ 	.byte	0x08
	.zero		1


	//   ....[17]....
        /*01a0*/ 	.word	0x000007a0
        /*01a4*/ 	.word	0x000000ff
        /*01a8*/ 	.word	0x00000098
        /*01ac*/ 	.short	0x0100
        /*01ae*/ 	.byte	0x08
	.zero		1


	//   ....[18]....
        /*01b0*/ 	.word	0x000007b0
        /*01b4*/ 	.word	0x000000ff
        /*01b8*/ 	.word	0x00000088
        /*01bc*/ 	.short	0x0100
        /*01be*/ 	.byte	0x08
	.zero		1


	//   ....[19]....
        /*01c0*/ 	.word	0x000007c0
        /*01c4*/ 	.word	0x000000ff
        /*01c8*/ 	.word	0x000000a0
        /*01cc*/ 	.short	0x0100
        /*01ce*/ 	.byte	0x08
	.zero		1


	//   ....[20]....
        /*01d0*/ 	.word	0x000007d0
        /*01d4*/ 	.word	0x000000ff
        /*01d8*/ 	.word	0x00000090
        /*01dc*/ 	.short	0x0100
        /*01de*/ 	.byte	0x08
	.zero		1


	//   ....[21]....
        /*01e0*/ 	.word	0x000007e0
        /*01e4*/ 	.word	0x000000ff
        /*01e8*/ 	.word	0x000000a8
        /*01ec*/ 	.short	0x0100
        /*01ee*/ 	.byte	0x08
	.zero		1


	//   ....[22]....
        /*01f0*/ 	.word	0x00000a80
        /*01f4*/ 	.word	0x000000ff
        /*01f8*/ 	.word	0x000000b0
        /*01fc*/ 	.short	0x0100
        /*01fe*/ 	.byte	0x08
	.zero		1


	//   ....[23]....
        /*0200*/ 	.word	0x00000af0
        /*0204*/ 	.word	0x000000ff
        /*0208*/ 	.word	0x000000b8
        /*020c*/ 	.short	0x0100
        /*020e*/ 	.byte	0x08
	.zero		1


	//   ....[24]....
        /*0210*/ 	.word	0x00001750
        /*0214*/ 	.word	0x00000003
        /*0218*/ 	.word	0x00000000
        /*021c*/ 	.short	0x010a
        /*021e*/ 	.byte	0x3f
	.zero		1


	//   ....[25]....
        /*0220*/ 	.word	0x00001790
        /*0224*/ 	.word	0x00000003
        /*0228*/ 	.word	0x00000000
        /*022c*/ 	.short	0x010a
        /*022e*/ 	.byte	0x3f
	.zero		1


	//   ....[26]....
        /*0230*/ 	.word	0x00001b00
        /*0234*/ 	.word	0x000000ff
        /*0238*/ 	.word	0x00000000
        /*023c*/ 	.short	0x010a
        /*023e*/ 	.byte	0x04
	.zero		1


	//   ....[27]....
        /*0240*/ 	.word	0x00001b40
        /*0244*/ 	.word	0x000000ff
        /*0248*/ 	.word	0x00000000
        /*024c*/ 	.short	0x010a
        /*024e*/ 	.byte	0x04
	.zero		1


	//   ....[28]....
        /*0250*/ 	.word	0x00001da0
        /*0254*/ 	.word	0x000000ff
        /*0258*/ 	.word	0x00000000
        /*025c*/ 	.short	0x0101
        /*025e*/ 	.byte	0x04
	.zero		1


	//   ....[29]....
        /*0260*/ 	.word	0x00001f50
        /*0264*/ 	.word	0x000000ff
        /*0268*/ 	.word	0x00000000
        /*026c*/ 	.short	0x0101
        /*026e*/ 	.byte	0x04
	.zero		1


	//   ....[30]....
        /*0270*/ 	.word	0x00002710
        /*0274*/ 	.word	0x00000005
        /*0278*/ 	.word	0x00000080
        /*027c*/ 	.short	0x010a
        /*027e*/ 	.byte	0x3f
	.zero		1


	//   ....[31]....
        /*0280*/ 	.word	0x00003080
        /*0284*/ 	.word	0x000000ff
        /*0288*/ 	.word	0x00000000
        /*028c*/ 	.short	0x0101
        /*028e*/ 	.byte	0x04
	.zero		1


	//   ....[32]....
        /*0290*/ 	.word	0x00003210
        /*0294*/ 	.word	0x00000014
        /*0298*/ 	.word	0x00000080
        /*029c*/ 	.short	0x010a
        /*029e*/ 	.byte	0x3f
	.zero		1


	//   ....[33]....
        /*02a0*/ 	.word	0x00003880
        /*02a4*/ 	.word	0x000000ff
        /*02a8*/ 	.word	0x00000000
        /*02ac*/ 	.short	0x0101
        /*02ae*/ 	.byte	0x04
	.zero		1


	//   ....[34]....
        /*02b0*/ 	.word	0x000041d0
        /*02b4*/ 	.word	0x000000ff
        /*02b8*/ 	.word	0x00000000
        /*02bc*/ 	.short	0x0101
        /*02be*/ 	.byte	0x04
	.zero		1


	//   ....[35]....
        /*02c0*/ 	.word	0x000048c0
        /*02c4*/ 	.word	0x000000ff
        /*02c8*/ 	.word	0x000000b8
        /*02cc*/ 	.short	0x010a
        /*02ce*/ 	.byte	0x04
	.zero		1


	//   ....[36]....
        /*02d0*/ 	.word	0x00004cf0
        /*02d4*/ 	.word	0x000000ff
        /*02d8*/ 	.word	0x00000098
        /*02dc*/ 	.short	0x010a
        /*02de*/ 	.byte	0x05
	.zero		1


	//   ....[37]....
        /*02e0*/ 	.word	0x00004df0
        /*02e4*/ 	.word	0x000000ff
        /*02e8*/ 	.word	0x00000080
        /*02ec*/ 	.short	0x010b
        /*02ee*/ 	.byte	0x05
	.zero		1


	//   ....[38]....
        /*02f0*/ 	.word	0x00004e80
        /*02f4*/ 	.word	0x000000ff
        /*02f8*/ 	.word	0x00000000
        /*02fc*/ 	.short	0x0101
        /*02fe*/ 	.byte	0x05
	.zero		1


	//   ....[39]....
        /*0300*/ 	.word	0x00004ef0
        /*0304*/ 	.word	0x000000ff
        /*0308*/ 	.word	0x00000098
        /*030c*/ 	.short	0x010a
        /*030e*/ 	.byte	0x04
	.zero		1


	//   ....[40]....
        /*0310*/ 	.word	0x00005010
        /*0314*/ 	.word	0x000000ff
        /*0318*/ 	.word	0x00000080
        /*031c*/ 	.short	0x010b
        /*031e*/ 	.byte	0x04
	.zero		1


	//   ....[41]....
        /*0320*/ 	.word	0x000050f0
        /*0324*/ 	.word	0x000000ff
        /*0328*/ 	.word	0x00000000
        /*032c*/ 	.short	0x0101
        /*032e*/ 	.byte	0x04
	.zero		1


	//   ....[42]....
        /*0330*/ 	.word	0x000057a0
        /*0334*/ 	.word	0x00000003
        /*0338*/ 	.word	0x00000098
        /*033c*/ 	.short	0x010a
        /*033e*/ 	.byte	0x3f
	.zero		1


	//   ....[43]....
        /*0340*/ 	.word	0x00005870
        /*0344*/ 	.word	0x00000005
        /*0348*/ 	.word	0x00000098
        /*034c*/ 	.short	0x010a
        /*034e*/ 	.byte	0x3f
	.zero		1


	//   ....[44]....
        /*0350*/ 	.word	0x00005920
        /*0354*/ 	.word	0x00000003
        /*0358*/ 	.word	0x00000098
        /*035c*/ 	.short	0x010a
        /*035e*/ 	.byte	0x3f
	.zero		1


	//   ....[45]....
        /*0360*/ 	.word	0x00005c40
        /*0364*/ 	.word	0x0000000f
        /*0368*/ 	.word	0x00000040
        /*036c*/ 	.short	0x010a
        /*036e*/ 	.byte	0x3f
	.zero		1


	//   ....[46]....
        /*0370*/ 	.word	0x00006000
        /*0374*/ 	.word	0x00000005
        /*0378*/ 	.word	0x000000b8
        /*037c*/ 	.short	0x0101
        /*037e*/ 	.byte	0x3f
	.zero		1


	//   ....[47]....
        /*0380*/ 	.word	0x00006710
        /*0384*/ 	.word	0x00000007
        /*0388*/ 	.word	0x00000000
        /*038c*/ 	.short	0x010a
        /*038e*/ 	.byte	0x3f
	.zero		1


	//   ....[48]....
        /*0390*/ 	.word	0x00006790
        /*0394*/ 	.word	0x00000006
        /*0398*/ 	.word	0x00000000
        /*039c*/ 	.short	0x010a
        /*039e*/ 	.byte	0x3f
	.zero		1


	//   ....[49]....
        /*03a0*/ 	.word	0x00006820
        /*03a4*/ 	.word	0x00000007
        /*03a8*/ 	.word	0x00000000
        /*03ac*/ 	.short	0x010a
        /*03ae*/ 	.byte	0x3f
	.zero		1


	//   ....[50]....
        /*03b0*/ 	.word	0x000068b0
        /*03b4*/ 	.word	0x00000006
        /*03b8*/ 	.word	0x00000000
        /*03bc*/ 	.short	0x010a
        /*03be*/ 	.byte	0x3f
	.zero		1


	//   ....[51]....
        /*03c0*/ 	.word	0x00006940
        /*03c4*/ 	.word	0x00000007
        /*03c8*/ 	.word	0x00000000
        /*03cc*/ 	.short	0x010a
        /*03ce*/ 	.byte	0x3f
	.zero		1


	//   ....[52]....
        /*03d0*/ 	.word	0x000069d0
        /*03d4*/ 	.word	0x00000006
        /*03d8*/ 	.word	0x00000000
        /*03dc*/ 	.short	0x010a
        /*03de*/ 	.byte	0x3f
	.zero		1


	//   ....[53]....
        /*03e0*/ 	.word	0x00006a60
        /*03e4*/ 	.word	0x00000007
        /*03e8*/ 	.word	0x00000000
        /*03ec*/ 	.short	0x010a
        /*03ee*/ 	.byte	0x3f
	.zero		1


	//   ....[54]....
        /*03f0*/ 	.word	0x00006af0
        /*03f4*/ 	.word	0x00000005
        /*03f8*/ 	.word	0x00000000
        /*03fc*/ 	.short	0x010a
        /*03fe*/ 	.byte	0x3f
	.zero		1


	//   ....[55]....
        /*0400*/ 	.word	0x00006b50
        /*0404*/ 	.word	0x00000003
        /*0408*/ 	.word	0x00000000
        /*040c*/ 	.short	0x010a
        /*040e*/ 	.byte	0x3f
	.zero		1


	//   ....[56]....
        /*0410*/ 	.word	0x00006bb0
        /*0414*/ 	.word	0x00000004
        /*0418*/ 	.word	0x00000000
        /*041c*/ 	.short	0x010a
        /*041e*/ 	.byte	0x3f
	.zero		1


	//   ....[57]....
        /*0420*/ 	.word	0x00006c00
        /*0424*/ 	.word	0x00000005
        /*0428*/ 	.word	0x00000080
        /*042c*/ 	.short	0x010a
        /*042e*/ 	.byte	0x3f
	.zero		1


	//   ....[58]....
        /*0430*/ 	.word	0x00006c50
        /*0434*/ 	.word	0x00000014
        /*0438*/ 	.word	0x00000080
        /*043c*/ 	.short	0x010a
        /*043e*/ 	.byte	0x3f
	.zero		1


	//   ....[59]....
        /*0440*/ 	.word	0x00006cb0
        /*0444*/ 	.word	0x00000003
        /*0448*/ 	.word	0x000000b8
        /*044c*/ 	.short	0x010a
        /*044e*/ 	.byte	0x3f
	.zero		1


	//   ....[60]....
        /*0450*/ 	.word	0x00006d10
        /*0454*/ 	.word	0x00000005
        /*0458*/ 	.word	0x00000098
        /*045c*/ 	.short	0x010a
        /*045e*/ 	.byte	0x3f
	.zero		1


	//   ....[61]....
        /*0460*/ 	.word	0x00006d70
        /*0464*/ 	.word	0x00000007
        /*0468*/ 	.word	0x00000098
        /*046c*/ 	.short	0x010a
        /*046e*/ 	.byte	0x3f
	.zero		1


	//   ....[62]....
        /*0470*/ 	.word	0x00006dc0
        /*0474*/ 	.word	0x00000003
        /*0478*/ 	.word	0x00000098
        /*047c*/ 	.short	0x010a
        /*047e*/ 	.byte	0x3f
	.zero		1


	//   ....[63]....
        /*0480*/ 	.word	0x00006e10
        /*0484*/ 	.word	0x00000005
        /*0488*/ 	.word	0x00000098
        /*048c*/ 	.short	0x010a
        /*048e*/ 	.byte	0x3f
	.zero		1


	//   ....[64]....
        /*0490*/ 	.word	0x00006ee0
        /*0494*/ 	.word	0x0000000f
        /*0498*/ 	.word	0x00000040
        /*049c*/ 	.short	0x010a
        /*049e*/ 	.byte	0x3f
	.zero		1


	//   ....[65]....
        /*04a0*/ 	.word	0x00006fb0
        /*04a4*/ 	.word	0x00000007
        /*04a8*/ 	.word	0x00000000
        /*04ac*/ 	.short	0x010a
        /*04ae*/ 	.byte	0x3f
	.zero		1


	//   ....[66]....
        /*04b0*/ 	.word	0x00007000
        /*04b4*/ 	.word	0x00000006
        /*04b8*/ 	.word	0x00000000
        /*04bc*/ 	.short	0x010a
        /*04be*/ 	.byte	0x3f
	.zero		1


	//   ....[67]....
        /*04c0*/ 	.word	0x00007050
        /*04c4*/ 	.word	0x00000007
        /*04c8*/ 	.word	0x00000000
        /*04cc*/ 	.short	0x010a
        /*04ce*/ 	.byte	0x3f
	.zero		1


	//   ....[68]....
        /*04d0*/ 	.word	0x000070a0
        /*04d4*/ 	.word	0x00000006
        /*04d8*/ 	.word	0x00000000
        /*04dc*/ 	.short	0x010a
        /*04de*/ 	.byte	0x3f
	.zero		1


	//   ....[69]....
        /*04e0*/ 	.word	0x000070f0
        /*04e4*/ 	.word	0x00000007
        /*04e8*/ 	.word	0x00000000
        /*04ec*/ 	.short	0x010a
        /*04ee*/ 	.byte	0x3f
	.zero		1


	//   ....[70]....
        /*04f0*/ 	.word	0x00007140
        /*04f4*/ 	.word	0x00000006
        /*04f8*/ 	.word	0x00000000
        /*04fc*/ 	.short	0x010a
        /*04fe*/ 	.byte	0x3f
	.zero		1


	//   ....[71]....
        /*0500*/ 	.word	0x00007190
        /*0504*/ 	.word	0x00000007
        /*0508*/ 	.word	0x00000000
        /*050c*/ 	.short	0x010a
        /*050e*/ 	.byte	0x3f
	.zero		1


	//----- nvinfo : EIATTR_NUM_MBARRIERS
	.align		4
.L_38:
        /*0510*/ 	.byte	0x03, 0x38
        /*0512*/ 	.short	0x0018


	//----- nvinfo : EIATTR_EXIT_INSTR_OFFSETS
	.align		4
        /*0514*/ 	.byte	0x04, 0x1c
        /*0516*/ 	.short	(.L_40 - .L_39)


	//   ....[0]....
.L_39:
        /*0518*/ 	.word	0x00006b40


	//----- nvinfo : EIATTR_MAX_THREADS
	.align		4
.L_40:
        /*051c*/ 	.byte	0x04, 0x05
        /*051e*/ 	.short	(.L_42 - .L_41)
.L_41:
        /*0520*/ 	.word	0x00000180
        /*0524*/ 	.word	0x00000001
        /*0528*/ 	.word	0x00000001


	//----- nvinfo : EIATTR_CRS_STACK_SIZE
	.align		4
.L_42:
        /*052c*/ 	.byte	0x04, 0x1e
        /*052e*/ 	.short	(.L_44 - .L_43)
.L_43:
        /*0530*/ 	.word	0x00000000


	//----- nvinfo : EIATTR_CBANK_PARAM_SIZE
	.align		4
.L_44:
        /*0534*/ 	.byte	0x03, 0x19
        /*0536*/ 	.short	0x0770


	//----- nvinfo : EIATTR_PARAM_CBANK
	.align		4
        /*0538*/ 	.byte	0x04, 0x0a
        /*053a*/ 	.short	(.L_46 - .L_45)
	.align		4
.L_45:
        /*053c*/ 	.word	index@(.nv.constant0._ZN7cutlass13device_kernelINS_4gemm6kernel13GemmUniversalIN4cute5tupleIJiiiiEEENS1_10collective13CollectiveMmaINS1_34MainloopSm90TmaGmmaWarpSpecializedILi8ENS5_IJNS4_1CILi1EEESB_SB_EEENS1_35KernelTmaWarpSpecializedCooperativeEEENS5_IJNSA_ILi128EEENSA_ILi64EEESG_EEENS_6half_tENS5_IJlSB_lEEESI_SJ_NS4_8TiledMMAINS4_8MMA_AtomIJNS4_4SM904GMMA25MMA_64x64x16_F32F16F16_SSILNSN_5MajorE0ELSP_0ELNSN_7ScaleInE1ELSQ_1EEEEEENS4_6LayoutINS5_IJNSA_ILi2EEESB_SB_EEENS5_IJSB_NSA_ILi0EEESW_EEEEENS5_IJNS4_10UnderscoreESZ_SZ_EEEEENS4_13SM90_TMA_LOADENS4_14ComposedLayoutINS4_7SwizzleILi3ELi4ELi3EEENS4_18smem_ptr_flag_bitsILi16EEENST_INS5_IJNSA_ILi8EEESG_EEENS5_IJSG_SB_EEEEEEEvNS4_8identityES12_S1C_vS1D_EENS_8epilogue10collective18CollectiveEpilogueINS1F_22Sm90TmaWarpSpecializedILi3ELi2ELi16ELb1ELb0EEEJSH_NS5_IJSF_NSA_ILi32EEEEEESI_SJ_SI_SJ_NS1F_6fusion15FusionCallbacksIS1J_NS1M_17LinearCombinationISI_fSI_fLNS_15FloatRoundStyleE2EEESH_S1L_JEEES12_NS13_INS14_ILi2ELi4ELi3EEES17_NST_INS5_IJS18_S1K_EEENS5_IJS1K_SB_EEEEEEENS4_17SM75_U32x4_LDSM_NENS4_14SM90_TMA_STOREES1W_NS4_17SM90_U32x4_STSM_NENS4_9Copy_AtomIJS1Z_SI_EEEvEEEvvEEEEvNT_6ParamsE)
        /*0540*/ 	.short	0x0210
        /*0542*/ 	.short	0x0770


	//----- nvinfo : EIATTR_SW_WAR
	.align		4
.L_46:
        /*0544*/ 	.byte	0x04, 0x36
        /*0546*/ 	.short	(.L_48 - .L_47)
.L_47:
        /*0548*/ 	.word	0x00000008
.L_48:


//--------------------- .nv.callgraph             --------------------------
	.section	.nv.callgraph,"",@"SHT_CUDA_CALLGRAPH"
	.align	4
	.sectionentsize	8
	.align		4
        /*0000*/ 	.word	0x00000000
	.align		4
        /*0004*/ 	.word	0xffffffff
	.align		4
        /*0008*/ 	.word	index@(_ZN7cutlass13device_kernelINS_4gemm6kernel13GemmUniversalIN4cute5tupleIJiiiiEEENS1_10collective13CollectiveMmaINS1_34MainloopSm90TmaGmmaWarpSpecializedILi8ENS5_IJNS4_1CILi1EEESB_SB_EEENS1_35KernelTmaWarpSpecializedCooperativeEEENS5_IJNSA_ILi128EEENSA_ILi64EEESG_EEENS_6half_tENS5_IJlSB_lEEESI_SJ_NS4_8TiledMMAINS4_8MMA_AtomIJNS4_4SM904GMMA25MMA_64x64x16_F32F16F16_SSILNSN_5MajorE0ELSP_0ELNSN_7ScaleInE1ELSQ_1EEEEEENS4_6LayoutINS5_IJNSA_ILi2EEESB_SB_EEENS5_IJSB_NSA_ILi0EEESW_EEEEENS5_IJNS4_10UnderscoreESZ_SZ_EEEEENS4_13SM90_TMA_LOADENS4_14ComposedLayoutINS4_7SwizzleILi3ELi4ELi3EEENS4_18smem_ptr_flag_bitsILi16EEENST_INS5_IJNSA_ILi8EEESG_EEENS5_IJSG_SB_EEEEEEEvNS4_8identityES12_S1C_vS1D_EENS_8epilogue10collective18CollectiveEpilogueINS1F_22Sm90TmaWarpSpecializedILi3ELi2ELi16ELb1ELb0EEEJSH_NS5_IJSF_NSA_ILi32EEEEEESI_SJ_SI_SJ_NS1F_6fusion15FusionCallbacksIS1J_NS1M_17LinearCombinationISI_fSI_fLNS_15FloatRoundStyleE2EEESH_S1L_JEEES12_NS13_INS14_ILi2ELi4ELi3EEES17_NST_INS5_IJS18_S1K_EEENS5_IJS1K_SB_EEEEEEENS4_17SM75_U32x4_LDSM_NENS4_14SM90_TMA_STOREES1W_NS4_17SM90_U32x4_STSM_NENS4_9Copy_AtomIJS1Z_SI_EEEvEEEvvEEEEvNT_6ParamsE)
	.align		4
        /*000c*/ 	.word	index@(__assertfail)
	.align		4
        /*0010*/ 	.word	0x00000000
	.align		4
        /*0014*/ 	.word	0xfffffffe
	.align		4
        /*0018*/ 	.word	0x00000000
	.align		4
        /*001c*/ 	.word	0xfffffffd
	.align		4
        /*0020*/ 	.word	0x00000000
	.align		4
        /*0024*/ 	.word	0xfffffffc


//--------------------- .nv.constant4             --------------------------
	.section	.nv.constant4,"a",@progbits
	.align	8
	.align		8
.nv.constant4:
        /*0000*/ 	.dword	__assertfail
	.align		8
        /*0008*/ 	.dword	__unnamed_1
	.align		8
        /*0010*/ 	.dword	__unnamed_2
	.align		8
        /*0018*/ 	.dword	_ZN39_INTERNAL_0b18dc55_4_k_cu_ae6c08ca_25824cuda3std3__45__cpo5beginE
	.align		8
        /*0020*/ 	.dword	_ZN39_INTERNAL_0b18dc55_4_k_cu_ae6c08ca_25824cuda3std3__45__cpo3endE
	.align		8
        /*0028*/ 	.dword	_ZN39_INTERNAL_0b18dc55_4_k_cu_ae6c08ca_25824cuda3std3__45__cpo6cbeginE
	.align		8
        /*0030*/ 	.dword	_ZN39_INTERNAL_0b18dc55_4_k_cu_ae6c08ca_25824cuda3std3__45__cpo4cendE
	.align		8
        /*0038*/ 	.dword	_ZN39_INTERNAL_0b18dc55_4_k_cu_ae6c08ca_25824cuda3std3__441_GLOBAL__N__0b18dc55_4_k_cu_ae6c08ca_25826ignoreE
	.align		8
        /*0040*/ 	.dword	_ZN39_INTERNAL_0b18dc55_4_k_cu_ae6c08ca_25824cuda3std3__419piecewise_constructE
	.align		8
        /*0048*/ 	.dword	_ZN39_INTERNAL_0b18dc55_4_k_cu_ae6c08ca_25824cuda3std3__48in_placeE
	.align		8
        /*0050*/ 	.dword	_ZN39_INTERNAL_0b18dc55_4_k_cu_ae6c08ca_25824cuda3std6ranges3__45__cpo4swapE
	.align		8
        /*0058*/ 	.dword	_ZN39_INTERNAL_0b18dc55_4_k_cu_ae6c08ca_25824cuda3std6ranges3__45__cpo9iter_moveE
	.align		8
        /*0060*/ 	.dword	_ZN39_INTERNAL_0b18dc55_4_k_cu_ae6c08ca_25824cute7productE
	.align		8
        /*0068*/ 	.dword	_ZN39_INTERNAL_0b18dc55_4_k_cu_ae6c08ca_25824cute1_E
	.align		8
        /*0070*/ 	.dword	$str$22
	.align		8
        /*0078*/ 	.dword	$str$23
	.align		8
        /*0080*/ 	.dword	$str$26
	.align		8
        /*0088*/ 	.dword	$str$27


//--------------------- .text._ZN7cutlass13device_kernelINS_4gemm6kernel13GemmUniversalIN4cute5tupleIJiiiiEEENS1_10collective13CollectiveMmaINS1_34MainloopSm90TmaGmmaWarpSpecializedILi8ENS5_IJNS4_1CILi1EEESB_SB_EEENS1_35KernelTmaWarpSpecializedCooperativeEEENS5_IJNSA_ILi128EEENSA_ILi64EEESG_EEENS_6half_tENS5_IJlSB_lEEESI_SJ_NS4_8TiledMMAINS4_8MMA_AtomIJNS4_4SM904GMMA25MMA_64x64x16_F32F16F16_SSILNSN_5MajorE0ELSP_0ELNSN_7ScaleInE1ELSQ_1EEEEEENS4_6LayoutINS5_IJNSA_ILi2EEESB_SB_EEENS5_IJSB_NSA_ILi0EEESW_EEEEENS5_IJNS4_10UnderscoreESZ_SZ_EEEEENS4_13SM90_TMA_LOADENS4_14ComposedLayoutINS4_7SwizzleILi3ELi4ELi3EEENS4_18smem_ptr_flag_bitsILi16EEENST_INS5_IJNSA_ILi8EEESG_EEENS5_IJSG_SB_EEEEEEEvNS4_8identityES12_S1C_vS1D_EENS_8epilogue10collective18CollectiveEpilogueINS1F_22Sm90TmaWarpSpecializedILi3ELi2ELi16ELb1ELb0EEEJSH_NS5_IJSF_NSA_ILi32EEEEEESI_SJ_SI_SJ_NS1F_6fusion15FusionCallbacksIS1J_NS1M_17LinearCombinationISI_fSI_fLNS_15FloatRoundStyleE2EEESH_S1L_JEEES12_NS13_INS14_ILi2ELi4ELi3EEES17_NST_INS5_IJS18_S1K_EEENS5_IJS1K_SB_EEEEEEENS4_17SM75_U32x4_LDSM_NENS4_14SM90_TMA_STOREES1W_NS4_17SM90_U32x4_STSM_NENS4_9Copy_AtomIJS1Z_SI_EEEvEEEvvEEEEvNT_6ParamsE --------------------------
	.section	.text._ZN7cutlass13device_kernelINS_4gemm6kernel13GemmUniversalIN4cute5tupleIJiiiiEEENS1_10collective13CollectiveMmaINS1_34MainloopSm90TmaGmmaWarpSpecializedILi8ENS5_IJNS4_1CILi1EEESB_SB_EEENS1_35KernelTmaWarpSpecializedCooperativeEEENS5_IJNSA_ILi128EEENSA_ILi64EEESG_EEENS_6half_tENS5_IJlSB_lEEESI_SJ_NS4_8TiledMMAINS4_8MMA_AtomIJNS4_4SM904GMMA25MMA_64x64x16_F32F16F16_SSILNSN_5MajorE0ELSP_0ELNSN_7ScaleInE1ELSQ_1EEEEEENS4_6LayoutINS5_IJNSA_ILi2EEESB_SB_EEENS5_IJSB_NSA_ILi0EEESW_EEEEENS5_IJNS4_10UnderscoreESZ_SZ_EEEEENS4_13SM90_TMA_LOADENS4_14ComposedLayoutINS4_7SwizzleILi3ELi4ELi3EEENS4_18smem_ptr_flag_bitsILi16EEENST_INS5_IJNSA_ILi8EEESG_EEENS5_IJSG_SB_EEEEEEEvNS4_8identityES12_S1C_vS1D_EENS_8epilogue10collective18CollectiveEpilogueINS1F_22Sm90TmaWarpSpecializedILi3ELi2ELi16ELb1ELb0EEEJSH_NS5_IJSF_NSA_ILi32EEEEEESI_SJ_SI_SJ_NS1F_6fusion15FusionCallbacksIS1J_NS1M_17LinearCombinationISI_fSI_fLNS_15FloatRoundStyleE2EEESH_S1L_JEEES12_NS13_INS14_ILi2ELi4ELi3EEES17_NST_INS5_IJS18_S1K_EEENS5_IJS1K_SB_EEEEEEENS4_17SM75_U32x4_LDSM_NENS4_14SM90_TMA_STOREES1W_NS4_17SM90_U32x4_STSM_NENS4_9Copy_AtomIJS1Z_SI_EEEvEEEvvEEEEvNT_6ParamsE,"ax",@progbits
	.align	128
.text._ZN7cutlass13device_kernelINS_4gemm6kernel13GemmUniversalIN4cute5tupleIJiiiiEEENS1_10collective13CollectiveMmaINS1_34MainloopSm90TmaGmmaWarpSpecializedILi8ENS5_IJNS4_1CILi1EEESB_SB_EEENS1_35KernelTmaWarpSpecializedCooperativeEEENS5_IJNSA_ILi128EEENSA_ILi64EEESG_EEENS_6half_tENS5_IJlSB_lEEESI_SJ_NS4_8TiledMMAINS4_8MMA_AtomIJNS4_4SM904GMMA25MMA_64x64x16_F32F16F16_SSILNSN_5MajorE0ELSP_0ELNSN_7ScaleInE1ELSQ_1EEEEEENS4_6LayoutINS5_IJNSA_ILi2EEESB_SB_EEENS5_IJSB_NSA_ILi0EEESW_EEEEENS5_IJNS4_10UnderscoreESZ_SZ_EEEEENS4_13SM90_TMA_LOADENS4_14ComposedLayoutINS4_7SwizzleILi3ELi4ELi3EEENS4_18smem_ptr_flag_bitsILi16EEENST_INS5_IJNSA_ILi8EEESG_EEENS5_IJSG_SB_EEEEEEEvNS4_8identityES12_S1C_vS1D_EENS_8epilogue10collective18CollectiveEpilogueINS1F_22Sm90TmaWarpSpecializedILi3ELi2ELi16ELb1ELb0EEEJSH_NS5_IJSF_NSA_ILi32EEEEEESI_SJ_SI_SJ_NS1F_6fusion15FusionCallbacksIS1J_NS1M_17LinearCombinationISI_fSI_fLNS_15FloatRoundStyleE2EEESH_S1L_JEEES12_NS13_INS14_ILi2ELi4ELi3EEES17_NST_INS5_IJS18_S1K_EEENS5_IJS1K_SB_EEEEEEENS4_17SM75_U32x4_LDSM_NENS4_14SM90_TMA_STOREES1W_NS4_17SM90_U32x4_STSM_NENS4_9Copy_AtomIJS1Z_SI_EEEvEEEvvEEEEvNT_6ParamsE:
        .type           _ZN7cutlass13device_kernelINS_4gemm6kernel13GemmUniversalIN4cute5tupleIJiiiiEEENS1_10collective13CollectiveMmaINS1_34MainloopSm90TmaGmmaWarpSpecializedILi8ENS5_IJNS4_1CILi1EEESB_SB_EEENS1_35KernelTmaWarpSpecializedCooperativeEEENS5_IJNSA_ILi128EEENSA_ILi64EEESG_EEENS_6half_tENS5_IJlSB_lEEESI_SJ_NS4_8TiledMMAINS4_8MMA_AtomIJNS4_4SM904GMMA25MMA_64x64x16_F32F16F16_SSILNSN_5MajorE0ELSP_0ELNSN_7ScaleInE1ELSQ_1EEEEEENS4_6LayoutINS5_IJNSA_ILi2EEESB_SB_EEENS5_IJSB_NSA_ILi0EEESW_EEEEENS5_IJNS4_10UnderscoreESZ_SZ_EEEEENS4_13SM90_TMA_LOADENS4_14ComposedLayoutINS4_7SwizzleILi3ELi4ELi3EEENS4_18smem_ptr_flag_bitsILi16EEENST_INS5_IJNSA_ILi8EEESG_EEENS5_IJSG_SB_EEEEEEEvNS4_8identityES12_S1C_vS1D_EENS_8epilogue10collective18CollectiveEpilogueINS1F_22Sm90TmaWarpSpecializedILi3ELi2ELi16ELb1ELb0EEEJSH_NS5_IJSF_NSA_ILi32EEEEEESI_SJ_SI_SJ_NS1F_6fusion15FusionCallbacksIS1J_NS1M_17LinearCombinationISI_fSI_fLNS_15FloatRoundStyleE2EEESH_S1L_JEEES12_NS13_INS14_ILi2ELi4ELi3EEES17_NST_INS5_IJS18_S1K_EEENS5_IJS1K_SB_EEEEEEENS4_17SM75_U32x4_LDSM_NENS4_14SM90_TMA_STOREES1W_NS4_17SM90_U32x4_STSM_NENS4_9Copy_AtomIJS1Z_SI_EEEvEEEvvEEEEvNT_6ParamsE,@function
        .size           _ZN7cutlass13device_kernelINS_4gemm6kernel13GemmUniversalIN4cute5tupleIJiiiiEEENS1_10collective13CollectiveMmaINS1_34MainloopSm90TmaGmmaWarpSpecializedILi8ENS5_IJNS4_1CILi1EEESB_SB_EEENS1_35KernelTmaWarpSpecializedCooperativeEEENS5_IJNSA_ILi128EEENSA_ILi64EEESG_EEENS_6half_tENS5_IJlSB_lEEESI_SJ_NS4_8TiledMMAINS4_8MMA_AtomIJNS4_4SM904GMMA25MMA_64x64x16_F32F16F16_SSILNSN_5MajorE0ELSP_0ELNSN_7ScaleInE1ELSQ_1EEEEEENS4_6LayoutINS5_IJNSA_ILi2EEESB_SB_EEENS5_IJSB_NSA_ILi0EEESW_EEEEENS5_IJNS4_10UnderscoreESZ_SZ_EEEEENS4_13SM90_TMA_LOADENS4_14ComposedLayoutINS4_7SwizzleILi3ELi4ELi3EEENS4_18smem_ptr_flag_bitsILi16EEENST_INS5_IJNSA_ILi8EEESG_EEENS5_IJSG_SB_EEEEEEEvNS4_8identityES12_S1C_vS1D_EENS_8epilogue10collective18CollectiveEpilogueINS1F_22Sm90TmaWarpSpecializedILi3ELi2ELi16ELb1ELb0EEEJSH_NS5_IJSF_NSA_ILi32EEEEEESI_SJ_SI_SJ_NS1F_6fusion15FusionCallbacksIS1J_NS1M_17LinearCombinationISI_fSI_fLNS_15FloatRoundStyleE2EEESH_S1L_JEEES12_NS13_INS14_ILi2ELi4ELi3EEES17_NST_INS5_IJS18_S1K_EEENS5_IJS1K_SB_EEEEEEENS4_17SM75_U32x4_LDSM_NENS4_14SM90_TMA_STOREES1W_NS4_17SM90_U32x4_STSM_NENS4_9Copy_AtomIJS1Z_SI_EEEvEEEvvEEEEvNT_6ParamsE,(.L_x_158 - _ZN7cutlass13device_kernelINS_4gemm6kernel13GemmUniversalIN4cute5tupleIJiiiiEEENS1_10collective13CollectiveMmaINS1_34MainloopSm90TmaGmmaWarpSpecializedILi8ENS5_IJNS4_1CILi1EEESB_SB_EEENS1_35KernelTmaWarpSpecializedCooperativeEEENS5_IJNSA_ILi128EEENSA_ILi64EEESG_EEENS_6half_tENS5_IJlSB_lEEESI_SJ_NS4_8TiledMMAINS4_8MMA_AtomIJNS4_4SM904GMMA25MMA_64x64x16_F32F16F16_SSILNSN_5MajorE0ELSP_0ELNSN_7ScaleInE1ELSQ_1EEEEEENS4_6LayoutINS5_IJNSA_ILi2EEESB_SB_EEENS5_IJSB_NSA_ILi0EEESW_EEEEENS5_IJNS4_10UnderscoreESZ_SZ_EEEEENS4_13SM90_TMA_LOADENS4_14ComposedLayoutINS4_7SwizzleILi3ELi4ELi3EEENS4_18smem_ptr_flag_bitsILi16EEENST_INS5_IJNSA_ILi8EEESG_EEENS5_IJSG_SB_EEEEEEEvNS4_8identityES12_S1C_vS1D_EENS_8epilogue10collective18CollectiveEpilogueINS1F_22Sm90TmaWarpSpecializedILi3ELi2ELi16ELb1ELb0EEEJSH_NS5_IJSF_NSA_ILi32EEEEEESI_SJ_SI_SJ_NS1F_6fusion15FusionCallbacksIS1J_NS1M_17LinearCombinationISI_fSI_fLNS_15FloatRoundStyleE2EEESH_S1L_JEEES12_NS13_INS14_ILi2ELi4ELi3EEES17_NST_INS5_IJS18_S1K_EEENS5_IJS1K_SB_EEEEEEENS4_17SM75_U32x4_LDSM_NENS4_14SM90_TMA_STOREES1W_NS4_17SM90_U32x4_STSM_NENS4_9Copy_AtomIJS1Z_SI_EEEvEEEvvEEEEvNT_6ParamsE)
        .other          _ZN7cutlass13device_kernelINS_4gemm6kernel13GemmUniversalIN4cute5tupleIJiiiiEEENS1_10collective13CollectiveMmaINS1_34MainloopSm90TmaGmmaWarpSpecializedILi8ENS5_IJNS4_1CILi1EEESB_SB_EEENS1_35KernelTmaWarpSpecializedCooperativeEEENS5_IJNSA_ILi128EEENSA_ILi64EEESG_EEENS_6half_tENS5_IJlSB_lEEESI_SJ_NS4_8TiledMMAINS4_8MMA_AtomIJNS4_4SM904GMMA25MMA_64x64x16_F32F16F16_SSILNSN_5MajorE0ELSP_0ELNSN_7ScaleInE1ELSQ_1EEEEEENS4_6LayoutINS5_IJNSA_ILi2EEESB_SB_EEENS5_IJSB_NSA_ILi0EEESW_EEEEENS5_IJNS4_10UnderscoreESZ_SZ_EEEEENS4_13SM90_TMA_LOADENS4_14ComposedLayoutINS4_7SwizzleILi3ELi4ELi3EEENS4_18smem_ptr_flag_bitsILi16EEENST_INS5_IJNSA_ILi8EEESG_EEENS5_IJSG_SB_EEEEEEEvNS4_8identityES12_S1C_vS1D_EENS_8epilogue10collective18CollectiveEpilogueINS1F_22Sm90TmaWarpSpecializedILi3ELi2ELi16ELb1ELb0EEEJSH_NS5_IJSF_NSA_ILi32EEEEEESI_SJ_SI_SJ_NS1F_6fusion15FusionCallbacksIS1J_NS1M_17LinearCombinationISI_fSI_fLNS_15FloatRoundStyleE2EEESH_S1L_JEEES12_NS13_INS14_ILi2ELi4ELi3EEES17_NST_INS5_IJS18_S1K_EEENS5_IJS1K_SB_EEEEEEENS4_17SM75_U32x4_LDSM_NENS4_14SM90_TMA_STOREES1W_NS4_17SM90_U32x4_STSM_NENS4_9Copy_AtomIJS1Z_SI_EEEvEEEvvEEEEvNT_6ParamsE,@"STO_CUDA_ENTRY STV_DEFAULT"
_ZN7cutlass13device_kernelINS_4gemm6kernel13GemmUniversalIN4cute5tupleIJiiiiEEENS1_10collective13CollectiveMmaINS1_34MainloopSm90TmaGmmaWarpSpecializedILi8ENS5_IJNS4_1CILi1EEESB_SB_EEENS1_35KernelTmaWarpSpecializedCooperativeEEENS5_IJNSA_ILi128EEENSA_ILi64EEESG_EEENS_6half_tENS5_IJlSB_lEEESI_SJ_NS4_8TiledMMAINS4_8MMA_AtomIJNS4_4SM904GMMA25MMA_64x64x16_F32F16F16_SSILNSN_5MajorE0ELSP_0ELNSN_7ScaleInE1ELSQ_1EEEEEENS4_6LayoutINS5_IJNSA_ILi2EEESB_SB_EEENS5_IJSB_NSA_ILi0EEESW_EEEEENS5_IJNS4_10UnderscoreESZ_SZ_EEEEENS4_13SM90_TMA_LOADENS4_14ComposedLayoutINS4_7SwizzleILi3ELi4ELi3EEENS4_18smem_ptr_flag_bitsILi16EEENST_INS5_IJNSA_ILi8EEESG_EEENS5_IJSG_SB_EEEEEEEvNS4_8identityES12_S1C_vS1D_EENS_8epilogue10collective18CollectiveEpilogueINS1F_22Sm90TmaWarpSpecializedILi3ELi2ELi16ELb1ELb0EEEJSH_NS5_IJSF_NSA_ILi32EEEEEESI_SJ_SI_SJ_NS1F_6fusion15FusionCallbacksIS1J_NS1M_17LinearCombinationISI_fSI_fLNS_15FloatRoundStyleE2EEESH_S1L_JEEES12_NS13_INS14_ILi2ELi4ELi3EEES17_NST_INS5_IJS18_S1K_EEENS5_IJS1K_SB_EEEEEEENS4_17SM75_U32x4_LDSM_NENS4_14SM90_TMA_STOREES1W_NS4_17SM90_U32x4_STSM_NENS4_9Copy_AtomIJS1Z_SI_EEEvEEEvvEEEEvNT_6ParamsE:
[----:B------:R-:W1:Y:S01]  /*0000*/  LDC R1, c[0x0][0x28] ;  /* 0x00000a00ff017b82 */ /* 0x000e620000000800 */
[----:B------:R-:W2:Y:S07]  /*0010*/  S2R R18, SR_TID.X ;  /* 0x0000000000127919 */ /* 0x000eae0000002100 */
[----:B------:R-:W3:Y:S01]  /*0020*/  LDC.64 R4, c[0x0][0x588] ;  /* 0x00016200ff047b82 */ /* 0x000ee20000000a00 */
[----:B------:R-:W-:Y:S01]  /*0030*/  ELECT P0, URZ, PT ;  /* 0x00000000003f782f */ /* 0x000fe20003800000 */
[----:B------:R-:W-:Y:S01]  /*0040*/  BSSY B0, `(.L_x_0) ;  /* 0x0000016000007945 */ /* 0x000fe20003800000 */
[----:B--2---:R-:W-:-:S02]  /*0050*/  SHF.R.U32.HI R11, RZ, 0x5, R18 ;  /* 0x00000005ff0b7819 */ /* 0x004fc40000011612 */
[----:B------:R-:W-:-:S03]  /*0060*/  SHF.R.U32.HI R2, RZ, 0x7, R18 ;  /* 0x00000007ff027819 */ /* 0x000fc60000011612 */
[----:B------:R-:W2:Y:S04]  /*0070*/  SHFL.IDX PT, R0, R11, RZ, 0x1f ;  /* 0x00001fff0b007589 */ /* 0x000ea800000e0000 */
[----:B------:R4:W1:Y:S01]  /*0080*/  SHFL.IDX PT, R9, R2, RZ, 0x1f ;  /* 0x00001fff02097589 */ /* 0x00086200000e0000 */
[----:B--2---:R-:W-:Y:S02]  /*0090*/  ISETP.NE.OR P0, PT, R0, RZ, !P0 ;  /* 0x000000ff0000720c */ /* 0x004fe40004705670 */
[----:B------:R-:W-:-:S11]  /*00a0*/  SHF.R.S32.HI R3, RZ, 0x1f, R0 ;  /* 0x0000001fff037819 */ /* 0x000fd60000011400 */
[----:B-1-34-:R-:W-:Y:S05]  /*00b0*/  @P0 BRA `(.L_x_1) ;  /* 0x0000000000380947 */ /* 0x01afea0003800000 */
[----:B------:R-:W-:Y:S02]  /*00c0*/  ULDC.64 UR4, c[0x0][0x198] ;  /* 0x0000660000047ab9 */ /* 0x000fe40000000a00 */
[----:B------:R-:W-:Y:S02]  /*00d0*/  UIADD3 UR6, UP0, UR4, 0xf0, URZ ;  /* 0x000000f004067890 */ /* 0x000fe4000ff1e03f */
[----:B------:R-:W-:Y:S02]  /*00e0*/  UIADD3 UR8, UP1, UR4, 0x1f0, URZ ;  /* 0x000001f004087890 */ /* 0x000fe4000ff3e03f */
[----:B------:R-:W-:Y:S02]  /*00f0*/  UIADD3 UR10, UP2, UR4, 0x3f0, URZ ;  /* 0x000003f0040a7890 */ /* 0x000fe4000ff5e03f */
[----:B------:R-:W-:Y:S02]  /*0100*/  UIADD3 UR4, UP3, UR4, 0x4f0, URZ ;  /* 0x000004f004047890 */ /* 0x000fe4000ff7e03f */
[----:B------:R-:W-:-:S02]  /*0110*/  UIADD3.X UR7, URZ, UR5, URZ, UP0, !UPT ;  /* 0x000000053f077290 */ /* 0x000fc400087fe43f */
[----:B------:R-:W-:Y:S02]  /*0120*/  UIADD3.X UR9, URZ, UR5, URZ, UP1, !UPT ;  /* 0x000000053f097290 */ /* 0x000fe40008ffe43f */
[----:B------:R-:W-:Y:S02]  /*0130*/  UIADD3.X UR11, URZ, UR5, URZ, UP2, !UPT ;  /* 0x000000053f0b7290 */ /* 0x000fe400097fe43f */
[----:B------:R-:W-:-:S03]  /*0140*/  UIADD3.X UR5, URZ, UR5, URZ, UP3, !UPT ;  /* 0x000000053f057290 */ /* 0x000fc60009ffe43f */
[----:B------:R1:W-:Y:S02]  /*0150*/  UTMACCTL.PF [UR6] ;  /* 0x00000000060079b9 */ /* 0x0003e40008040000 */
[----:B------:R1:W-:Y:S02]  /*0160*/  UTMACCTL.PF [UR8] ;  /* 0x00000000080079b9 */ /* 0x0003e40008040000 */
[----:B------:R1:W-:Y:S02]  /*0170*/  UTMACCTL.PF [UR10] ;  /* 0x000000000a0079b9 */ /* 0x0003e40008040000 */
[----:B------:R1:W-:Y:S02]  /*0180*/  UTMACCTL.PF [UR4] ;  /* 0x00000000040079b9 */ /* 0x0003e40008040000 */
[----:B-1----:R-:W-:Y:S01]  /*0190*/  NOP ;  /* 0x0000000000007918 */ /* 0x002fe20000000000 */
.L_x_1:
[----:B------:R-:W-:Y:S05]  /*01a0*/  BSYNC B0 ;  /* 0x0000000000007941 */ /* 0x000fea0003800000 */
.L_x_0:
[----:B------:R-:W-:Y:S01]  /*01b0*/  ULDC.64 UR4, c[0x0][0x590] ;  /* 0x0001640000047ab9 */ /* 0x000fe20000000a00 */
[----:B------:R-:W-:Y:S01]  /*01c0*/  LEA.HI R3, R3, R0, RZ, 0x2 ;  /* 0x0000000003037211 */ /* 0x000fe200078f10ff */
[----:B------:R-:W-:Y:S01]  /*01d0*/  ULDC.64 UR54, c[0x0][0x208] ;  /* 0x0000820000367ab9 */ /* 0x000fe20000000a00 */
[----:B------:R-:W-:Y:S01]  /*01e0*/  ISETP.NE.U32.AND P1, PT, RZ, UR4, PT ;  /* 0x00000004ff007c0c */ /* 0x000fe2000bf25070 */
[----:B------:R-:W-:Y:S01]  /*01f0*/  IMAD.MOV.U32 R6, RZ, RZ, R4 ;  /* 0x000000ffff067224 */ /* 0x000fe200078e0004 */
[----:B------:R-:W-:Y:S01]  /*0200*/  LOP3.LUT R3, R3, 0xfffffffc, RZ, 0xc0, !PT ;  /* 0xfffffffc03037812 */ /* 0x000fe200078ec0ff */
[----:B------:R-:W-:Y:S01]  /*0210*/  IMAD.MOV.U32 R7, RZ, RZ, R5 ;  /* 0x000000ffff077224 */ /* 0x000fe200078e0005 */
[----:B------:R-:W-:Y:S02]  /*0220*/  ISETP.NE.AND.EX P2, PT, RZ, UR5, PT, P1 ;  /* 0x00000005ff007c0c */ /* 0x000fe4000bf45310 */
[----:B------:R-:W-:Y:S01]  /*0230*/  PRMT R2, RZ, 0x7610, R2 ;  /* 0x00007610ff027816 */ /* 0x000fe20000000002 */
[----:B------:R-:W-:-:S10]  /*0240*/  IMAD.IADD R0, R0, 0x1, -R3 ;  /* 0x0000000100007824 */ /* 0x000fd400078e0a03 */
[----:B------:R-:W-:Y:S05]  /*0250*/  @P2 BRA `(.L_x_2) ;  /* 0x0000000000302947 */ /* 0x000fea0003800000 */
[----:B------:R-:W-:Y:S02]  /*0260*/  ULDC.64 UR6, c[0x0][0x588] ;  /* 0x0001620000067ab9 */ /* 0x000fe40000000a00 */
[----:B------:R-:W-:-:S04]  /*0270*/  ISETP.NE.U32.AND P0, PT, RZ, UR6, PT ;  /* 0x00000006ff007c0c */ /* 0x000fc8000bf05070 */
[----:B------:R-:W-:-:S13]  /*0280*/  ISETP.NE.AND.EX P0, PT, RZ, UR7, PT, P0 ;  /* 0x00000007ff007c0c */ /* 0x000fda000bf05300 */
[----:B------:R-:W-:Y:S05]  /*0290*/  @!P0 BRA `(.L_x_3) ;  /* 0x0000000000108947 */ /* 0x000fea0003800000 */
[----:B------:R-:W2:Y:S02]  /*02a0*/  LDG.E R2, desc[UR54][R6.64] ;  /* 0x0000003606027981 */ /* 0x000ea4000c1e1900 */
[----:B--2---:R-:W-:Y:S01]  /*02b0*/  FSETP.NEU.AND P3, PT, R2, RZ, PT ;  /* 0x000000ff0200720b */ /* 0x004fe20003f6d000 */
[----:B------:R-:W-:Y:S01]  /*02c0*/  IMAD.MOV.U32 R2, RZ, RZ, 0x1 ;  /* 0x00000001ff027424 */ /* 0x000fe200078e00ff */
[----:B------:R-:W-:Y:S11]  /*02d0*/  BRA `(.L_x_2) ;  /* 0x0000000000107947 */ /* 0x000ff60003800000 */
.L_x_3:
[----:B------:R-:W-:Y:S01]  /*02e0*/  ULDC UR6, c[0x0][0x580] ;  /* 0x0001600000067ab9 */ /* 0x000fe20000000800 */
[----:B------:R-:W-:Y:S01]  /*02f0*/  IMAD.MOV.U32 R2, RZ, RZ, 0x1 ;  /* 0x00000001ff027424 */ /* 0x000fe200078e00ff */
[----:B------:R-:W-:Y:S02]  /*0300*/  FSETP.NEU.AND P3, PT, RZ, UR6, PT ;  /* 0x00000006ff007c0b */ /* 0x000fe4000bf6d000 */
[----:B------:R-:W-:-:S11]  /*0310*/  CS2R R6, SRZ ;  /* 0x0000000000067805 */ /* 0x000fd6000001ff00 */
.L_x_2:
[----:B------:R-:W-:Y:S01]  /*0320*/  ISETP.NE.U32.AND P0, PT, R6, RZ, PT ;  /* 0x000000ff0600720c */ /* 0x000fe20003f05070 */
[----:B------:R-:W-:Y:S01]  /*0330*/  IMAD.MOV.U32 R3, RZ, RZ, 0x1 ;  /* 0x00000001ff037424 */ /* 0x000fe200078e00ff */
[----:B------:R-:W-:Y:S02]  /*0340*/  ISETP.NE.AND.EX P1, PT, RZ, UR5, PT, P1 ;  /* 0x00000005ff007c0c */ /* 0x000fe4000bf25310 */
[----:B------:R-:W-:-:S13]  /*0350*/  ISETP.NE.AND.EX P0, PT, R7, RZ, PT, P0 ;  /* 0x000000ff0700720c */ /* 0x000fda0003f05300 */
[----:B------:R-:W-:Y:S05]  /*0360*/  @P0 BRA P1, `(.L_x_4) ;  /* 0x0000000000300947 */ /* 0x000fea0000800000 */
[----:B------:R-:W-:Y:S02]  /*0370*/  ISETP.NE.U32.AND P1, PT, RZ, UR4, PT ;  /* 0x00000004ff007c0c */ /* 0x000fe4000bf25070 */
[----:B------:R-:W-:Y:S02]  /*0380*/  ISETP.NE.U32.AND P0, PT, R6, RZ, PT ;  /* 0x000000ff0600720c */ /* 0x000fe40003f05070 */
[----:B------:R-:W-:Y:S02]  /*0390*/  ISETP.NE.AND.EX P1, PT, RZ, UR5, PT, P1 ;  /* 0x00000005ff007c0c */ /* 0x000fe4000bf25310 */
[----:B------:R-:W-:Y:S02]  /*03a0*/  PRMT R2, R2, 0x9910, RZ ;  /* 0x0000991002027816 */ /* 0x000fe400000000ff */
[----:B------:R-:W-:Y:S02]  /*03b0*/  ISETP.NE.AND.EX P0, PT, R7, RZ, PT, P0 ;  /* 0x000000ff0700720c */ /* 0x000fe40003f05300 */
[----:B------:R-:W-:-:S02]  /*03c0*/  ISETP.NE.AND P4, PT, R2, RZ, PT ;  /* 0x000000ff0200720c */ /* 0x000fc40003f85270 */
[----:B------:R-:W-:Y:S02]  /*03d0*/  SEL R3, RZ, 0xffffffff, P3 ;  /* 0xffffffffff037807 */ /* 0x000fe40001800000 */
[----:B------:R-:W-:-:S04]  /*03e0*/  SEL R2, RZ, 0xffffffff, P0 ;  /* 0xffffffffff027807 */ /* 0x000fc80000000000 */
[----:B------:R-:W-:-:S04]  /*03f0*/  @P1 SEL R3, R2, R3, !P4 ;  /* 0x0000000302031207 */ /* 0x000fc80006000000 */
[----:B------:R-:W-:-:S04]  /*0400*/  LOP3.LUT R3, R3, 0x1, RZ, 0xc0, !PT ;  /* 0x0000000103037812 */ /* 0x000fc800078ec0ff */
[----:B------:R-:W-:-:S04]  /*0410*/  ISETP.NE.U32.AND P0, PT, R3, 0x1, PT ;  /* 0x000000010300780c */ /* 0x000fc80003f05070 */
[----:B------:R-:W-:-:S09]  /*0420*/  SEL R3, RZ, 0x1, !P0 ;  /* 0x00000001ff037807 */ /* 0x000fd20004000000 */
.L_x_4:
[----:B------:R-:W1:Y:S02]  /*0430*/  SHFL.IDX PT, R2, R11, RZ, 0x1f ;  /* 0x00001fff0b027589 */ /* 0x000e6400000e0000 */
[----:B-1----:R-:W-:-:S13]  /*0440*/  ISETP.NE.AND P0, PT, R2, RZ, PT ;  /* 0x000000ff0200720c */ /* 0x002fda0003f05270 */
[----:B------:R-:W-:Y:S05]  /*0450*/  @P0 BRA `(.L_x_5) ;  /* 0x0000000000840947 */ /* 0x000fea0003800000 */
[----:B------:R-:W-:Y:S01]  /*0460*/  ELECT P0, URZ, PT ;  /* 0x00000000003f782f */ /* 0x000fe20003800000 */
[----:B------:R-:W-:-:S12]  /*0470*/  BSSY B0, `(.L_x_5) ;  /* 0x000001f000007945 */ /* 0x000fd80003800000 */
[----:B------:R-:W-:Y:S05]  /*0480*/  @!P0 BRA `(.L_x_6) ;  /* 0x0000000000748947 */ /* 0x000fea0003800000 */
[----:B------:R-:W1:Y:S01]  /*0490*/  S2UR UR8, SR_CgaCtaId ;  /* 0x00000000000879c3 */ /* 0x000e620000008800 */
[----:B------:R-:W-:Y:S01]  /*04a0*/  UMOV UR4, 0x400 ;  /* 0x0000040000047882 */ /* 0x000fe20000000000 */
[----:B------:R-:W-:Y:S01]  /*04b0*/  UMOV UR5, 0x1 ;  /* 0x0000000100057882 */ /* 0x000fe20000000000 */
[----:B------:R-:W-:Y:S02]  /*04c0*/  UMOV UR6, 0x100 ;  /* 0x0000010000067882 */ /* 0x000fe40000000000 */
[----:B------:R-:W-:-:S04]  /*04d0*/  UIADD3 UR6, -UR6, 0x100000, URZ ;  /* 0x0010000006067890 */ /* 0x000fc8000fffe13f */
[----:B------:R-:W-:Y:S02]  /*04e0*/  USHF.L.U32 UR7, UR6, 0xb, URZ ;  /* 0x0000000b06077899 */ /* 0x000fe4000800063f */
[----:B------:R-:W-:Y:S02]  /*04f0*/  USHF.L.U32 UR6, UR6, 0x1, URZ ;  /* 0x0000000106067899 */ /* 0x000fe4000800063f */
[----:B-1----:R-:W-:Y:S02]  /*0500*/  ULEA UR8, UR8, UR4, 0x18 ;  /* 0x0000000408087291 */ /* 0x002fe4000f8ec03f */
[----:B------:R-:W-:-:S04]  /*0510*/  UIADD3 UR4, -UR5, 0x100000, URZ ;  /* 0x0010000005047890 */ /* 0x000fc8000fffe13f */
[----:B------:R-:W-:Y:S02]  /*0520*/  USHF.L.U32 UR5, UR4, 0xb, URZ ;  /* 0x0000000b04057899 */ /* 0x000fe4000800063f */
[----:B------:R-:W-:Y:S01]  /*0530*/  USHF.L.U32 UR4, UR4, 0x1, URZ ;  /* 0x0000000104047899 */ /* 0x000fe2000800063f */
[----:B------:R-:W1:Y:S11]  /*0540*/  FENCE.VIEW.ASYNC.S ;  /* 0x00000000000073c6 */ /* 0x000e760000000000 */
[----:B-1----:R1:W2:Y:S01]  /*0550*/  SYNCS.EXCH.64 URZ, [UR8], UR4 ;  /* 0x00000004083f75b2 */ /* 0x0022a20008000100 */
[----:B------:R1:W3:Y:S01]  /*0560*/  SYNCS.EXCH.64 URZ, [UR8+0x40], UR6 ;  /* 0x00004006083f75b2 */ /* 0x0002e20008000100 */
[----:B------:R1:W4:Y:S01]  /*0570*/  SYNCS.EXCH.64 URZ, [UR8+0x8], UR4 ;  /* 0x00000804083f75b2 */ /* 0x0003220008000100 */
[----:B------:R1:W1:Y:S01]  /*0580*/  SYNCS.EXCH.64 URZ, [UR8+0x48], UR6 ;  /* 0x00004806083f75b2 */ /* 0x0002620008000100 */
        /* <DEDUP_REMOVED lines=12> */
[----:B------:R-:W-:Y:S01]  /*0650*/  NOP ;  /* 0x0000000000007918 */ /* 0x000fe20000000000 */
.L_x_6:
[----:B-1----:R-:W-:Y:S05]  /*0660*/  BSYNC B0 ;  /* 0x0000000000007941 */ /* 0x002fea0003800000 */
.L_x_5:
[----:B------:R-:W1:Y:S01]  /*0670*/  SHFL.IDX PT, R6, R11, RZ, 0x1f ;  /* 0x00001fff0b067589 */ /* 0x000e6200000e0000 */
[----:B------:R-:W2:Y:S01]  /*0680*/  LDC R2, c[0x0][0x904] ;  /* 0x00024100ff027b82 */ /* 0x000ea20000000800 */
[----:B------:R-:W-:Y:S01]  /*0690*/  NOP ;  /* 0x0000000000007918 */ /* 0x000fe20000000000 */
[----:B-1----:R-:W-:-:S13]  /*06a0*/  ISETP.NE.AND P0, PT, R6, RZ, PT ;  /* 0x000000ff0600720c */ /* 0x002fda0003f05270 */
[----:B------:R-:W-:Y:S05]  /*06b0*/  @P0 BRA `(.L_x_7) ;  /* 0x0000000000500947 */ /* 0x000fea0003800000 */
[----:B------:R-:W1:Y:S01]  /*06c0*/  S2UR UR5, SR_CgaCtaId ;  /* 0x00000000000579c3 */ /* 0x000e620000008800 */
[----:B------:R-:W-:Y:S01]  /*06d0*/  UMOV UR4, 0x400 ;  /* 0x0000040000047882 */ /* 0x000fe20000000000 */
[----:B------:R-:W-:Y:S01]  /*06e0*/  UMOV UR6, 0x20 ;  /* 0x0000002000067882 */ /* 0x000fe20000000000 */
[----:B------:R-:W-:Y:S01]  /*06f0*/  UMOV UR7, 0x100 ;  /* 0x0000010000077882 */ /* 0x000fe20000000000 */
[----:B------:R-:W-:Y:S01]  /*0700*/  ELECT P0, URZ, PT ;  /* 0x00000000003f782f */ /* 0x000fe20003800000 */
[----:B-1----:R-:W-:Y:S02]  /*0710*/  ULEA UR8, UR5, UR4, 0x18 ;  /* 0x0000000405087291 */ /* 0x002fe4000f8ec03f */
[----:B------:R-:W-:-:S04]  /*0720*/  UIADD3 UR4, -UR6, 0x100000, URZ ;  /* 0x0010000006047890 */ /* 0x000fc8000fffe13f */
[----:B------:R-:W-:Y:S02]  /*0730*/  USHF.L.U32 UR5, UR4, 0xb, URZ ;  /* 0x0000000b04057899 */ /* 0x000fe4000800063f */
[----:B------:R-:W-:Y:S02]  /*0740*/  USHF.L.U32 UR4, UR4, 0x1, URZ ;  /* 0x0000000104047899 */ /* 0x000fe4000800063f */
[----:B------:R-:W-:-:S04]  /*0750*/  UIADD3 UR6, -UR7, 0x100000, URZ ;  /* 0x0010000007067890 */ /* 0x000fc8000fffe13f */
[----:B------:R-:W-:Y:S02]  /*0760*/  USHF.L.U32 UR7, UR6, 0xb, URZ ;  /* 0x0000000b06077899 */ /* 0x000fe4000800063f */
[----:B------:R-:W-:Y:S01]  /*0770*/  USHF.L.U32 UR6, UR6, 0x1, URZ ;  /* 0x0000000106067899 */ /* 0x000fe2000800063f */
[----:B------:R-:W1:Y:S03]  /*0780*/  FENCE.VIEW.ASYNC.S ;  /* 0x00000000000073c6 */ /* 0x000e660000000000 */
[----:B-1----:R1:W1:Y:S08]  /*0790*/  SYNCS.EXCH.64 URZ, [UR8+0x80], UR4 ;  /* 0x00008004083f75b2 */ /* 0x0022700008000100 */
[----:B------:R1:W1:Y:S01]  /*07a0*/  SYNCS.EXCH.64 URZ, [UR8+0x98], UR6 ;  /* 0x00009806083f75b2 */ /* 0x0002620008000100 */
[----:B------:R1:W1:Y:S01]  /*07b0*/  SYNCS.EXCH.64 URZ, [UR8+0x88], UR4 ;  /* 0x00008804083f75b2 */ /* 0x0002620008000100 */
[----:B------:R1:W1:Y:S01]  /*07c0*/  SYNCS.EXCH.64 URZ, [UR8+0xa0], UR6 ;  /* 0x0000a006083f75b2 */ /* 0x0002620008000100 */
[----:B------:R1:W1:Y:S01]  /*07d0*/  SYNCS.EXCH.64 URZ, [UR8+0x90], UR4 ;  /* 0x00009004083f75b2 */ /* 0x0002620008000100 */
[----:B------:R1:W1:Y:S01]  /*07e0*/  SYNCS.EXCH.64 URZ, [UR8+0xa8], UR6 ;  /* 0x0000a806083f75b2 */ /* 0x0002620008000100 */
[----:B------:R-:W-:Y:S01]  /*07f0*/  NOP ;  /* 0x0000000000007918 */ /* 0x000fe20000000000 */
.L_x_7:
[----:B------:R-:W5:Y:S01]  /*0800*/  SHFL.IDX PT, R11, R11, RZ, 0x1f ;  /* 0x00001fff0b0b7589 */ /* 0x000f6200000e0000 */
[----:B--2---:R-:W-:Y:S02]  /*0810*/  ISETP.NE.AND P6, PT, R2, 0x1, PT ;  /* 0x000000010200780c */ /* 0x004fe40003fc5270 */
[----:B------:R-:W-:Y:S01]  /*0820*/  ELECT P0, URZ, PT ;  /* 0x00000000003f782f */ /* 0x000fe20003800000 */
[----:B------:R-:W2:Y:S01]  /*0830*/  S2UR UR46, SR_CgaCtaId ;  /* 0x00000000002e79c3 */ /* 0x000ea20000008800 */
[----:B------:R-:W3:Y:S01]  /*0840*/  S2R R6, SR_CTAID.Y ;  /* 0x0000000000067919 */ /* 0x000ee20000002600 */
[----:B------:R-:W-:Y:S01]  /*0850*/  P2R R7, PR, RZ, 0x40 ;  /* 0x00000040ff077803 */ /* 0x000fe20000000000 */
[----:B-1----:R-:W-:Y:S01]  /*0860*/  UMOV UR4, 0x20 ;  /* 0x0000002000047882 */ /* 0x002fe20000000000 */
[C---:B------:R-:W-:Y:S01]  /*0870*/  ISETP.NE.AND P3, PT, R0.reuse, RZ, PT ;  /* 0x000000ff0000720c */ /* 0x040fe20003f65270 */
[----:B------:R-:W1:Y:S01]  /*0880*/  S2R R8, SR_CTAID.X ;  /* 0x0000000000087919 */ /* 0x000e620000002500 */
[----:B------:R-:W-:Y:S01]  /*0890*/  ISETP.NE.AND P4, PT, R9, RZ, PT ;  /* 0x000000ff0900720c */ /* 0x000fe20003f85270 */
[----:B------:R-:W-:Y:S01]  /*08a0*/  NOP ;  /* 0x0000000000007918 */ /* 0x000fe20000000000 */
[----:B------:R-:W-:Y:S01]  /*08b0*/  UMOV UR44, 0x1 ;  /* 0x00000001002c7882 */ /* 0x000fe20000000000 */
[----:B------:R-:W-:Y:S01]  /*08c0*/  BSSY B6, `(.L_x_8) ;  /* 0x0000627000067945 */ /* 0x000fe20003800000 */
[----:B------:R-:W1:Y:S08]  /*08d0*/  @P6 LDC R17, c[0x0][0x10] ;  /* 0x00000400ff116b82 */ /* 0x000e700000000800 */
[----:B------:R-:W4:Y:S01]  /*08e0*/  @!P6 LDC R7, c[0x0][0xc] ;  /* 0x00000300ff07eb82 */ /* 0x000f220000000800 */
[----:B-----5:R-:W-:Y:S01]  /*08f0*/  ISETP.NE.OR P1, PT, R11, RZ, !P0 ;  /* 0x000000ff0b00720c */ /* 0x020fe20004725670 */
[----:B------:R-:W-:Y:S01]  /*0900*/  @P6 IMAD.MOV.U32 R11, RZ, RZ, RZ ;  /* 0x000000ffff0b6224 */ /* 0x000fe200078e00ff */
[----:B------:R-:W-:-:S04]  /*0910*/  ISETP.EQ.OR P0, PT, R0, 0x3, !P3 ;  /* 0x000000030000780c */ /* 0x000fc80005f02670 */
[----:B------:R-:W-:-:S04]  /*0920*/  ISETP.EQ.AND P0, PT, R9, RZ, P0 ;  /* 0x000000ff0900720c */ /* 0x000fc80000702270 */
[----:B------:R-:W-:Y:S01]  /*0930*/  SEL R22, RZ, 0x1, !P0 ;  /* 0x00000001ff167807 */ /* 0x000fe20004000000 */
[----:B---3--:R-:W-:Y:S02]  /*0940*/  @P6 IMAD.MOV.U32 R10, RZ, RZ, R6 ;  /* 0x000000ffff0a6224 */ /* 0x008fe400078e0006 */
[----:B------:R-:W-:Y:S01]  /*0950*/  VOTEU.ALL UP0, P1 ;  /* 0x00000000003f7886 */ /* 0x000fe20000800000 */
[----:B------:R-:W-:Y:S01]  /*0960*/  VOTEU.ALL UP1, P1 ;  /* 0x00000000003f7886 */ /* 0x000fe20000820000 */
[----:B-1----:R-:W-:-:S03]  /*0970*/  @P6 IMAD.WIDE.U32 R16, R8, R17, R10 ;  /* 0x0000001108106225 */ /* 0x002fc600078e000a */
[----:B------:R-:W-:Y:S01]  /*0980*/  @!UP0 UMOV UR6, 0x400 ;  /* 0x0000040000068882 */ /* 0x000fe20000000000 */
[----:B------:R-:W-:-:S04]  /*0990*/  @!UP0 UIADD3 UR4, -UR4, 0x100000, URZ ;  /* 0x0010000004048890 */ /* 0x000fc8000fffe13f */
[----:B------:R-:W-:Y:S02]  /*09a0*/  @!UP0 USHF.L.U32 UR5, UR4, 0xb, URZ ;  /* 0x0000000b04058899 */ /* 0x000fe4000800063f */
[----:B------:R-:W-:Y:S01]  /*09b0*/  @!UP0 USHF.L.U32 UR4, UR4, 0x1, URZ ;  /* 0x0000000104048899 */ /* 0x000fe2000800063f */
[----:B------:R-:W-:Y:S01]  /*09c0*/  @P6 IMAD.MOV.U32 R11, RZ, RZ, RZ ;  /* 0x000000ffff0b6224 */ /* 0x000fe200078e00ff */
[----:B--2---:R-:W-:Y:S01]  /*09d0*/  @!UP0 ULEA UR8, UR46, UR6, 0x18 ;  /* 0x000000062e088291 */ /* 0x004fe2000f8ec03f */
[----:B------:R-:W-:Y:S01]  /*09e0*/  @!P6 IMAD.MOV.U32 R10, RZ, RZ, R6 ;  /* 0x000000ffff0ae224 */ /* 0x000fe200078e0006 */
[----:B------:R-:W-:Y:S01]  /*09f0*/  VOTEU.ALL UP0, P1 ;  /* 0x00000000003f7886 */ /* 0x000fe20000800000 */
[----:B------:R-:W-:Y:S01]  /*0a00*/  ULDC UR6, c[0x0][0xc] ;  /* 0x0000030000067ab9 */ /* 0x000fe20000000800 */
[----:B------:R-:W-:Y:S01]  /*0a10*/  ULDC UR7, c[0x0][0x10] ;  /* 0x0000040000077ab9 */ /* 0x000fe20000000800 */
[----:B------:R-:W-:Y:S01]  /*0a20*/  @P6 IMAD.IADD R17, R17, 0x1, R11 ;  /* 0x0000000111116824 */ /* 0x000fe200078e020b */
[----:B------:R-:W-:Y:S01]  /*0a30*/  ISETP.EQ.AND P1, PT, R0, 0x2, !P4 ;  /* 0x000000020000780c */ /* 0x000fe20006722270 */
[----:B------:R-:W-:-:S02]  /*0a40*/  VIADD R11, R9, 0xffffffff ;  /* 0xffffffff090b7836 */ /* 0x000fc40000000000 */
[----:B------:R-:W-:Y:S01]  /*0a50*/  IMAD.MOV.U32 R9, RZ, RZ, RZ ;  /* 0x000000ffff097224 */ /* 0x000fe200078e00ff */
[----:B------:R-:W-:Y:S01]  /*0a60*/  SEL R19, RZ, 0x1, !P1 ;  /* 0x00000001ff137807 */ /* 0x000fe20004800000 */
[----:B------:R-:W1:Y:S02]  /*0a70*/  FENCE.VIEW.ASYNC.S ;  /* 0x00000000000073c6 */ /* 0x000e640000000000 */
[----:B-1----:R-:W1:Y:S01]  /*0a80*/  @!UP0 SYNCS.EXCH.64 URZ, [UR8+0xb0], UR4 ;  /* 0x0000b004083f85b2 */ /* 0x002e620008000100 */
[----:B----4-:R-:W-:Y:S01]  /*0a90*/  @!P6 IMAD.WIDE.U32 R6, R7, R10, R8 ;  /* 0x0000000a0706e225 */ /* 0x010fe200078e0008 */
[----:B------:R-:W-:-:S03]  /*0aa0*/  ISETP.GE.U32.AND P5, PT, R11, 0x2, PT ;  /* 0x000000020b00780c */ /* 0x000fc60003fa6070 */
[----:B------:R-:W-:Y:S01]  /*0ab0*/  @!P6 IMAD.MOV.U32 R16, RZ, RZ, R6 ;  /* 0x000000ffff10e224 */ /* 0x000fe200078e0006 */
[----:B------:R-:W-:Y:S01]  /*0ac0*/  SEL R19, R19, 0x2, P5 ;  /* 0x0000000213137807 */ /* 0x000fe20002800000 */
[----:B------:R-:W-:Y:S01]  /*0ad0*/  @!P6 IMAD.MOV.U32 R17, RZ, RZ, R7 ;  /* 0x000000ffff11e224 */ /* 0x000fe200078e0007 */
[----:B------:R-:W-:Y:S01]  /*0ae0*/  SEL R22, R22, 0x2, P5 ;  /* 0x0000000216167807 */ /* 0x000fe20002800000 */
[----:B------:R2:W1:Y:S01]  /*0af0*/  @!UP1 SYNCS.EXCH.64 URZ, [UR8+0xb8], UR4 ;  /* 0x0000b804083f95b2 */ /* 0x0004620008000100 */
[----:B------:R-:W-:Y:S01]  /*0b00*/  NOP ;  /* 0x0000000000007918 */ /* 0x000fe20000000000 */
[----:B--2---:R-:W-:-:S03]  /*0b10*/  UIMAD.WIDE.U32 UR4, UR6, UR7, URZ ;  /* 0x00000007060472a5 */ /* 0x004fc6000f8e003f */
[----:B------:R-:W-:Y:S02]  /*0b20*/  ULDC UR6, c[0x0][0x14] ;  /* 0x0000050000067ab9 */ /* 0x000fe40000000800 */
[----:B------:R-:W-:Y:S02]  /*0b30*/  UIMAD.WIDE.U32 UR52, UR4, UR6, URZ ;  /* 0x00000006043472a5 */ /* 0x000fe4000f8e003f */
[----:B------:R-:W-:-:S04]  /*0b40*/  UIMAD UR45, UR5, UR6, URZ ;  /* 0x00000006052d72a4 */ /* 0x000fc8000f8e023f */
[----:B------:R-:W-:Y:S01]  /*0b50*/  UIADD3 UR45, UR53, UR45, URZ ;  /* 0x0000002d352d7290 */ /* 0x000fe2000fffe03f */
[----:B-1----:R-:W-:Y:S06]  /*0b60*/  BAR.SYNC.DEFER_BLOCKING 0x0 ;  /* 0x0000000000007b1d */ /* 0x002fec0000010000 */
[----:B------:R-:W-:Y:S05]  /*0b70*/  @!P4 BRA `(.L_x_9) ;  /* 0x00000034009cc947 */ /* 0x000fea0003800000 */
[----:B------:R-:W-:-:S13]  /*0b80*/  ISETP.GT.U32.AND P0, PT, R11, 0x1, PT ;  /* 0x000000010b00780c */ /* 0x000fda0003f04070 */
[----:B------:R-:W-:Y:S05]  /*0b90*/  @P0 BRA `(.L_x_10) ;  /* 0x0000005c00e40947 */ /* 0x000fea0003800000 */
[----:B------:R-:W-:Y:S01]  /*0ba0*/  ULDC.64 UR4, c[0x0][0x8f8] ;  /* 0x00023e0000047ab9 */ /* 0x000fe20000000a00 */
[----:B------:R-:W-:Y:S01]  /*0bb0*/  UMOV UR43, 0xffffffff ;  /* 0xffffffff002b7882 */ /* 0x000fe20000000000 */
[----:B------:R-:W-:Y:S01]  /*0bc0*/  ISETP.GE.U32.AND P0, PT, R16, UR4, PT ;  /* 0x0000000410007c0c */ /* 0x000fe2000bf06070 */
[----:B------:R-:W-:Y:S01]  /*0bd0*/  IMAD.MOV.U32 R23, RZ, RZ, -0x1 ;  /* 0xffffffffff177424 */ /* 0x000fe200078e00ff */
[----:B------:R-:W-:Y:S01]  /*0be0*/  PRMT R56, RZ, 0x7610, R56 ;  /* 0x00007610ff387816 */ /* 0x000fe20000000038 */
[----:B------:R-:W-:Y:S01]  /*0bf0*/  IMAD.MOV.U32 R60, RZ, RZ, -0x1 ;  /* 0xffffffffff3c7424 */ /* 0x000fe200078e00ff */
[----:B------:R-:W-:Y:S02]  /*0c00*/  ISETP.GE.U32.AND.EX P0, PT, R17, UR5, PT, P0 ;  /* 0x0000000511007c0c */ /* 0x000fe4000bf06100 */
[----:B------:R-:W-:-:S11]  /*0c10*/  PRMT R0, RZ, 0x7610, R0 ;  /* 0x00007610ff007816 */ /* 0x000fd60000000000 */
[----:B------:R-:W-:Y:S05]  /*0c20*/  @P0 BRA `(.L_x_11) ;  /* 0x0000000400580947 */ /* 0x000fea0003800000 */
[----:B------:R-:W1:Y:S01]  /*0c30*/  LDC.64 R14, c[0x0][0x8d0] ;  /* 0x00023400ff0e7b82 */ /* 0x000e620000000a00 */
[----:B------:R-:W-:Y:S02]  /*0c40*/  IMAD.MOV.U32 R4, RZ, RZ, R16 ;  /* 0x000000ffff047224 */ /* 0x000fe400078e0010 */
[----:B------:R-:W-:-:S05]  /*0c50*/  IMAD.MOV.U32 R5, RZ, RZ, R17 ;  /* 0x000000ffff057224 */ /* 0x000fca00078e0011 */
[----:B------:R-:W2:Y:S08]  /*0c60*/  LDC R0, c[0x0][0x8d8] ;  /* 0x00023600ff007b82 */ /* 0x000eb00000000800 */
[----:B------:R-:W3:Y:S01]  /*0c70*/  LDC.64 R20, c[0x0][0x8c8] ;  /* 0x00023200ff147b82 */ /* 0x000ee20000000a00 */
[----:B-1----:R-:W-:-:S04]  /*0c80*/  ISETP.NE.U32.AND P0, PT, R14, RZ, PT ;  /* 0x000000ff0e00720c */ /* 0x002fc80003f05070 */
[----:B------:R-:W-:-:S13]  /*0c90*/  ISETP.NE.AND.EX P0, PT, R15, RZ, PT, P0 ;  /* 0x000000ff0f00720c */ /* 0x000fda0003f05300 */
[----:B--23--:R-:W-:Y:S05]  /*0ca0*/  @!P0 BRA `(.L_x_12) ;  /* 0x0000000000288947 */ /* 0x00cfea0003800000 */
[----:B------:R-:W1:Y:S02]  /*0cb0*/  LDC R3, c[0x0][0x8dc] ;  /* 0x00023700ff037b82 */ /* 0x000e640000000800 */
[----:B-1----:R-:W-:-:S05]  /*0cc0*/  IADD3 R3, P0, R16, R3, RZ ;  /* 0x0000000310037210 */ /* 0x002fca0007f1e0ff */
[----:B------:R-:W-:-:S04]  /*0cd0*/  IMAD.X R11, RZ, RZ, R17, P0 ;  /* 0x000000ffff0b7224 */ /* 0x000fc800000e0611 */
[----:B------:R-:W-:-:S04]  /*0ce0*/  IMAD.WIDE.U32 R4, R11, R14, RZ ;  /* 0x0000000e0b047225 */ /* 0x000fc800078e00ff */
[----:B------:R-:W-:-:S04]  /*0cf0*/  IMAD.WIDE.U32 R6, P0, R3, R15, R4 ;  /* 0x0000000f03067225 */ /* 0x000fc80007800004 */
[----:B------:R-:W-:-:S04]  /*0d00*/  IMAD.WIDE.U32 R4, R3, R14, RZ ;  /* 0x0000000e03047225 */ /* 0x000fc800078e00ff */
[----:B------:R-:W-:Y:S01]  /*0d10*/  IMAD.X R13, RZ, RZ, RZ, P0 ;  /* 0x000000ffff0d7224 */ /* 0x000fe200000e06ff */
[----:B------:R-:W-:Y:S01]  /*0d20*/  IADD3 RZ, P0, R5, R6, RZ ;  /* 0x0000000605ff7210 */ /* 0x000fe20007f1e0ff */
[----:B------:R-:W-:-:S04]  /*0d30*/  IMAD.MOV.U32 R12, RZ, RZ, R7 ;  /* 0x000000ffff0c7224 */ /* 0x000fc800078e0007 */
[----:B------:R-:W-:-:S08]  /*0d40*/  IMAD.WIDE.U32.X R4, R11, R15, R12, P0 ;  /* 0x0000000f0b047225 */ /* 0x000fd000000e040c */
.L_x_12:
[-CC-:B------:R-:W-:Y:S01]  /*0d50*/  SHF.R.U64 R27, R4, R0.reuse, R5.reuse ;  /* 0x00000000041b7219 */ /* 0x180fe20000001205 */
[----:B------:R-:W1:Y:S01]  /*0d60*/  LDC.64 R24, c[0x0][0x8e8] ;  /* 0x00023a00ff187b82 */ /* 0x000e620000000a00 */
[----:B------:R-:W-:Y:S01]  /*0d70*/  SHF.R.U32.HI R0, RZ, R0, R5 ;  /* 0x00000000ff007219 */ /* 0x000fe20000011605 */
[----:B------:R-:W-:Y:S01]  /*0d80*/  ULDC UR4, c[0x0][0x150] ;  /* 0x0000540000047ab9 */ /* 0x000fe20000000800 */
[----:B------:R-:W-:-:S05]  /*0d90*/  IADD3 R3, P0, RZ, -R27, RZ ;  /* 0x8000001bff037210 */ /* 0x000fca0007f1e0ff */
[----:B------:R-:W-:Y:S01]  /*0da0*/  IMAD.X R5, RZ, RZ, ~R0, P0 ;  /* 0x000000ffff057224 */ /* 0x000fe200000e0e00 */
[----:B------:R-:W2:Y:S03]  /*0db0*/  LDC R6, c[0x0][0x8c0] ;  /* 0x00023000ff067b82 */ /* 0x000ea60000000800 */
[-C--:B------:R-:W-:Y:S02]  /*0dc0*/  IMAD R0, R5, R20.reuse, RZ ;  /* 0x0000001405007224 */ /* 0x080fe400078e02ff */
[----:B------:R-:W-:-:S03]  /*0dd0*/  IMAD.WIDE.U32 R4, R3, R20, R16 ;  /* 0x0000001403047225 */ /* 0x000fc600078e0010 */
[----:B------:R-:W3:Y:S01]  /*0de0*/  LDC R14, c[0x0][0x8b0] ;  /* 0x00022c00ff0e7b82 */ /* 0x000ee20000000800 */
[----:B------:R-:W-:Y:S01]  /*0df0*/  IMAD R3, R3, R21, R0 ;  /* 0x0000001503037224 */ /* 0x000fe200078e0200 */
[----:B------:R-:W-:-:S03]  /*0e00*/  I2FP.F32.U32 R0, R8 ;  /* 0x0000000800007245 */ /* 0x000fc60000201000 */
[----:B------:R-:W-:Y:S02]  /*0e10*/  IMAD.IADD R5, R5, 0x1, R3 ;  /* 0x0000000105057824 */ /* 0x000fe400078e0203 */
[----:B------:R-:W-:Y:S01]  /*0e20*/  FMUL R0, R0, UR4 ;  /* 0x0000000400007c20 */ /* 0x000fe20008400000 */
[----:B------:R-:W4:Y:S01]  /*0e30*/  LDC R3, c[0x0][0x144] ;  /* 0x00005100ff037b82 */ /* 0x000f220000000800 */
[----:B-1----:R-:W-:Y:S01]  /*0e40*/  ISETP.NE.U32.AND P0, PT, R24, RZ, PT ;  /* 0x000000ff1800720c */ /* 0x002fe20003f05070 */
[----:B------:R-:W-:-:S03]  /*0e50*/  ULDC UR4, c[0x0][0x154] ;  /* 0x0000550000047ab9 */ /* 0x000fc60000000800 */
[----:B------:R-:W1:Y:S01]  /*0e60*/  F2I.U32.TRUNC.NTZ R0, R0 ;  /* 0x0000000000007305 */ /* 0x000e62000020f000 */
[----:B------:R-:W-:Y:S02]  /*0e70*/  ISETP.NE.AND.EX P0, PT, R25, RZ, PT, P0 ;  /* 0x000000ff1900720c */ /* 0x000fe40003f05300 */
[----:B------:R-:W4:Y:S01]  /*0e80*/  LDC R13, c[0x0][0x148] ;  /* 0x00005200ff0d7b82 */ /* 0x000f220000000800 */
[-CC-:B--2---:R-:W-:Y:S02]  /*0e90*/  SHF.R.U64 R12, R4, R6.reuse, R5.reuse ;  /* 0x00000006040c7219 */ /* 0x184fe40000001205 */
[----:B------:R-:W-:Y:S01]  /*0ea0*/  SHF.R.U32.HI R5, RZ, R6, R5 ;  /* 0x00000006ff057219 */ /* 0x000fe20000011605 */
[----:B------:R-:W-:Y:S01]  /*0eb0*/  IMAD.MOV.U32 R6, RZ, RZ, -0x1 ;  /* 0xffffffffff067424 */ /* 0x000fe200078e00ff */
[----:B------:R-:W-:-:S03]  /*0ec0*/  I2FP.F32.U32 R4, R10 ;  /* 0x0000000a00047245 */ /* 0x000fc60000201000 */
[----:B------:R-:W2:Y:S01]  /*0ed0*/  LDC R20, c[0x0][0x8a8] ;  /* 0x00022a00ff147b82 */ /* 0x000ea20000000800 */
[-CC-:B---3--:R-:W-:Y:S01]  /*0ee0*/  SHF.R.U64 R28, R12, R14.reuse, R5.reuse ;  /* 0x0000000e0c1c7219 */ /* 0x188fe20000001205 */
[----:B------:R-:W-:Y:S01]  /*0ef0*/  FMUL R4, R4, UR4 ;  /* 0x0000000404047c20 */ /* 0x000fe20008400000 */
[----:B------:R-:W-:Y:S01]  /*0f00*/  SHF.R.U32.HI R5, RZ, R14, R5 ;  /* 0x0000000eff057219 */ /* 0x000fe20000011605 */
[----:B-1----:R-:W-:Y:S01]  /*0f10*/  IMAD.MOV R0, RZ, RZ, -R0 ;  /* 0x000000ffff007224 */ /* 0x002fe200078e0a00 */
[----:B------:R-:W-:Y:S01]  /*0f20*/  ULDC UR4, c[0x0][0x900] ;  /* 0x0002400000047ab9 */ /* 0x000fe20000000800 */
[----:B------:R1:W3:Y:S01]  /*0f30*/  F2I.U32.TRUNC.NTZ R11, R4 ;  /* 0x00000004000b7305 */ /* 0x0002e2000020f000 */
[--C-:B------:R-:W-:Y:S01]  /*0f40*/  SHF.R.U64 R14, R28, UR4, R5.reuse ;  /* 0x000000041c0e7c19 */ /* 0x100fe20008001205 */
[----:B------:R-:W2:Y:S01]  /*0f50*/  LDC R21, c[0x0][0x8f0] ;  /* 0x00023c00ff157b82 */ /* 0x000ea20000000800 */
[----:B----4-:R-:W-:Y:S01]  /*0f60*/  IMAD R0, R3, R0, R8 ;  /* 0x0000000003007224 */ /* 0x010fe200078e0208 */
[----:B------:R-:W-:-:S02]  /*0f70*/  SHF.R.U32.HI R5, RZ, UR4, R5 ;  /* 0x00000004ff057c19 */ /* 0x000fc40008011605 */
[----:B------:R-:W-:Y:S01]  /*0f80*/  SHF.L.U32 R3, R6, UR4, RZ ;  /* 0x0000000406037c19 */ /* 0x000fe200080006ff */
[----:B-1----:R-:W-:-:S03]  /*0f90*/  IMAD.MOV.U32 R4, RZ, RZ, R14 ;  /* 0x000000ffff047224 */ /* 0x002fc600078e000e */
[----:B------:R-:W1:Y:S08]  /*0fa0*/  LDC R23, c[0x0][0x8e0] ;  /* 0x00023800ff177b82 */ /* 0x000e700000000800 */
[----:B------:R-:W4:Y:S01]  /*0fb0*/  LDC R26, c[0x0][0x8b8] ;  /* 0x00022e00ff1a7b82 */ /* 0x000f220000000800 */
[----:B---3--:R-:W-:Y:S05]  /*0fc0*/  @!P0 BRA `(.L_x_13) ;  /* 0x0000000000288947 */ /* 0x008fea0003800000 */
[----:B------:R-:W3:Y:S02]  /*0fd0*/  LDC R9, c[0x0][0x8f4] ;  /* 0x00023d00ff097b82 */ /* 0x000ee40000000800 */
[----:B---3--:R-:W-:-:S05]  /*0fe0*/  IADD3 R9, P0, R14, R9, RZ ;  /* 0x000000090e097210 */ /* 0x008fca0007f1e0ff */
        /* <DEDUP_REMOVED lines=8> */
.L_x_13:
[----:B------:R-:W-:Y:S01]  /*1070*/  LOP3.LUT R3, RZ, R3, RZ, 0x33, !PT ;  /* 0x00000003ff037212 */ /* 0x000fe200078e33ff */
[----:B------:R-:W-:Y:S01]  /*1080*/  USHF.L.U32 UR4, UR44, UR4, URZ ;  /* 0x000000042c047299 */ /* 0x000fe2000800063f */
[----:B--2---:R-:W-:Y:S01]  /*1090*/  SHF.R.U64 R4, R4, R21, R5 ;  /* 0x0000001504047219 */ /* 0x004fe20000001205 */
[----:B------:R-:W-:Y:S01]  /*10a0*/  VIADD R5, R20, 0xffffffff ;  /* 0xffffffff14057836 */ /* 0x000fe20000000000 */
[----:B------:R-:W-:Y:S01]  /*10b0*/  LOP3.LUT R3, R28, R3, RZ, 0xc0, !PT ;  /* 0x000000031c037212 */ /* 0x000fe200078ec0ff */
[----:B------:R-:W-:Y:S01]  /*10c0*/  IMAD.MOV R11, RZ, RZ, -R11 ;  /* 0x000000ffff0b7224 */ /* 0x000fe200078e0a0b */
[----:B------:R-:W-:Y:S01]  /*10d0*/  R2UR UR43, R27 ;  /* 0x000000001b2b72ca */ /* 0x000fe200000e0000 */
[----:B------:R-:W-:Y:S01]  /*10e0*/  IMAD.MOV R6, RZ, RZ, -R4 ;  /* 0x000000ffff067224 */ /* 0x000fe200078e0a04 */
[----:B------:R-:W-:Y:S01]  /*10f0*/  LOP3.LUT R5, R12, R5, RZ, 0xc0, !PT ;  /* 0x000000050c057212 */ /* 0x000fe200078ec0ff */
[----:B------:R-:W-:Y:S02]  /*1100*/  IMAD R7, R4, UR4, R3 ;  /* 0x0000000404077c24 */ /* 0x000fe4000f8e0203 */
[----:B------:R-:W-:-:S02]  /*1110*/  @P6 IMAD R0, R13, R11, R10 ;  /* 0x0000000b0d006224 */ /* 0x000fc400078e020a */
[----:B-1----:R-:W-:Y:S02]  /*1120*/  IMAD R3, R6, R23, R14 ;  /* 0x0000001706037224 */ /* 0x002fe400078e020e */
[----:B----4-:R-:W-:Y:S02]  /*1130*/  IMAD R0, R7, R26, R0 ;  /* 0x0000001a07007224 */ /* 0x010fe400078e0200 */
[----:B------:R-:W-:Y:S02]  /*1140*/  IMAD R3, R3, R20, R5 ;  /* 0x0000001403037224 */ /* 0x000fe400078e0205 */
[----:B------:R-:W-:-:S03]  /*1150*/  IMAD.MOV.U32 R4, RZ, RZ, 0x1 ;  /* 0x00000001ff047424 */ /* 0x000fc600078e00ff */
[----:B------:R-:W-:Y:S02]  /*1160*/  SEL R60, R3, R0, !P6 ;  /* 0x00000000033c7207 */ /* 0x000fe40007000000 */
[----:B------:R-:W-:Y:S02]  /*1170*/  SEL R23, R0, R3, !P6 ;  /* 0x0000000300177207 */ /* 0x000fe40007000000 */
[----:B------:R-:W-:-:S07]  /*1180*/  PRMT R0, R4, 0x7610, R0 ;  /* 0x0000761004007816 */ /* 0x000fce0000000000 */
.L_x_11:
[----:B------:R-:W-:-:S08]  /*1190*/  NOP ;  /* 0x0000000000007918 */ /* 0x000fd00000000000 */
[----:B------:R-:W1:Y:S02]  /*11a0*/  USETMAXREG.TRY_ALLOC.CTAPOOL UP0, 0xe8 ;  /* 0x000000e8000079c8 */ /* 0x000e640008000600 */
[----:B-1----:R-:W-:-:S13]  /*11b0*/  PLOP3.LUT P0, PT, PT, PT, UP0, 0x80, 0x0 ;  /* 0x000000000000781c */ /* 0x002fda0003f0f008 */
[----:B------:R-:W-:Y:S05]  /*11c0*/  @!P0 BRA `(.L_x_11) ;  /* 0xfffffffc00f08947 */ /* 0x000fea000383ffff */
[----:B------:R-:W-:Y:S02]  /*11d0*/  ULDC.64 UR4, c[0x0][0x590] ;  /* 0x0001640000047ab9 */ /* 0x000fe40000000a00 */
[----:B------:R-:W-:Y:S02]  /*11e0*/  IMAD.U32 R66, RZ, RZ, UR4 ;  /* 0x00000004ff427e24 */ /* 0x000fe4000f8e00ff */
[----:B------:R-:W-:-:S03]  /*11f0*/  IMAD.U32 R67, RZ, RZ, UR5 ;  /* 0x00000005ff437e24 */ /* 0x000fc6000f8e00ff */
[----:B------:R-:W-:-:S04]  /*1200*/  ISETP.NE.U32.AND P1, PT, R66, RZ, PT ;  /* 0x000000ff4200720c */ /* 0x000fc80003f25070 */
[----:B------:R-:W-:-:S13]  /*1210*/  ISETP.NE.AND.EX P0, PT, R67, RZ, PT, P1 ;  /* 0x000000ff4300720c */ /* 0x000fda0003f05310 */
[----:B------:R-:W-:Y:S05]  /*1220*/  @P0 BRA `(.L_x_14) ;  /* 0x00000000002c0947 */ /* 0x000fea0003800000 */
[----:B------:R-:W-:Y:S02]  /*1230*/  ULDC.64 UR4, c[0x0][0x588] ;  /* 0x0001620000047ab9 */ /* 0x000fe40000000a00 */
[----:B------:R-:W-:-:S04]  /*1240*/  ISETP.NE.U32.AND P0, PT, RZ, UR4, PT ;  /* 0x00000004ff007c0c */ /* 0x000fc8000bf05070 */
[----:B------:R-:W-:-:S13]  /*1250*/  ISETP.NE.AND.EX P0, PT, RZ, UR5, PT, P0 ;  /* 0x00000005ff007c0c */ /* 0x000fda000bf05300 */
[----:B------:R-:W-:Y:S05]  /*1260*/  @!P0 BRA `(.L_x_15) ;  /* 0x0000000000108947 */ /* 0x000fea0003800000 */
[----:B------:R-:W1:Y:S02]  /*1270*/  LDC.64 R4, c[0x0][0x588] ;  /* 0x00016200ff047b82 */ /* 0x000e640000000a00 */
[----:B-1----:R1:W5:Y:S01]  /*1280*/  LDG.E R57, desc[UR54][R4.64] ;  /* 0x0000003604397981 */ /* 0x002362000c1e1900 */
[----:B------:R-:W-:Y:S01]  /*1290*/  IMAD.MOV.U32 R56, RZ, RZ, 0x1 ;  /* 0x00000001ff387424 */ /* 0x000fe200078e00ff */
[----:B------:R-:W-:Y:S06]  /*12a0*/  BRA `(.L_x_14) ;  /* 0x00000000000c7947 */ /* 0x000fec0003800000 */
.L_x_15:
[----:B------:R-:W-:Y:S01]  /*12b0*/  ULDC UR4, c[0x0][0x580] ;  /* 0x0001600000047ab9 */ /* 0x000fe20000000800 */
[----:B------:R-:W-:Y:S02]  /*12c0*/  IMAD.MOV.U32 R56, RZ, RZ, 0x1 ;  /* 0x00000001ff387424 */ /* 0x000fe400078e00ff */
[----:B------:R-:W-:-:S07]  /*12d0*/  IMAD.U32 R57, RZ, RZ, UR4 ;  /* 0x00000004ff397e24 */ /* 0x000fce000f8e00ff */
.L_x_14:
[----:B------:R-:W-:Y:S02]  /*12e0*/  ULDC.64 UR4, c[0x0][0x5b0] ;  /* 0x00016c0000047ab9 */ /* 0x000fe40000000a00 */
[----:B------:R-:W-:-:S04]  /*12f0*/  ISETP.NE.U32.AND P0, PT, RZ, UR4, PT ;  /* 0x00000004ff007c0c */ /* 0x000fc8000bf05070 */
[----:B------:R-:W-:-:S13]  /*1300*/  ISETP.NE.AND.EX P0, PT, RZ, UR5, PT, P0 ;  /* 0x00000005ff007c0c */ /* 0x000fda000bf05300 */
[----:B------:R-:W-:Y:S05]  /*1310*/  @P0 BRA `(.L_x_16) ;  /* 0x0000000000240947 */ /* 0x000fea0003800000 */
[----:B------:R-:W-:Y:S02]  /*1320*/  ULDC.64 UR4, c[0x0][0x5a8] ;  /* 0x00016a0000047ab9 */ /* 0x000fe40000000a00 */
[----:B------:R-:W-:-:S04]  /*1330*/  ISETP.NE.U32.AND P0, PT, RZ, UR4, PT ;  /* 0x00000004ff007c0c */ /* 0x000fc8000bf05070 */
[----:B------:R-:W-:-:S13]  /*1340*/  ISETP.NE.AND.EX P0, PT, RZ, UR5, PT, P0 ;  /* 0x00000005ff007c0c */ /* 0x000fda000bf05300 */
[----:B------:R-:W-:Y:S05]  /*1350*/  @!P0 BRA `(.L_x_17) ;  /* 0x00000000000c8947 */ /* 0x000fea0003800000 */
[----:B------:R-:W2:Y:S02]  /*1360*/  LDC.64 R58, c[0x0][0x5a8] ;  /* 0x00016a00ff3a7b82 */ /* 0x000ea40000000a00 */
[----:B--2---:R2:W5:Y:S01]  /*1370*/  LDG.E R58, desc[UR54][R58.64] ;  /* 0x000000363a3a7981 */ /* 0x004562000c1e1900 */
[----:B------:R-:W-:Y:S05]  /*1380*/  BRA `(.L_x_16) ;  /* 0x0000000000087947 */ /* 0x000fea0003800000 */
.L_x_17:
[----:B------:R-:W-:Y:S02]  /*1390*/  ULDC UR4, c[0x0][0x5a0] ;  /* 0x0001680000047ab9 */ /* 0x000fe40000000800 */
[----:B------:R-:W-:-:S07]  /*13a0*/  IMAD.U32 R58, RZ, RZ, UR4 ;  /* 0x00000004ff3a7e24 */ /* 0x000fce000f8e00ff */
.L_x_16:
[----:B------:R-:W-:Y:S01]  /*13b0*/  LOP3.LUT P2, RZ, R0, 0xff, RZ, 0xc0, !PT ;  /* 0x000000ff00ff7812 */ /* 0x000fe2000784c0ff */
[----:B------:R-:W-:Y:S01]  /*13c0*/  UMOV UR36, URZ ;  /* 0x0000003f00247c82 */ /* 0x000fe20008000000 */
[----:B------:R-:W-:-:S11]  /*13d0*/  PLOP3.LUT P0, PT, PT, PT, PT, 0x80, 0x0 ;  /* 0x000000000000781c */ /* 0x000fd60003f0f070 */
[----:B------:R-:W-:Y:S05]  /*13e0*/  @!P2 BRA `(.L_x_18) ;  /* 0x0000002800e8a947 */ /* 0x000fea0003800000 */
[----:B------:R-:W-:Y:S01]  /*13f0*/  ULDC UR4, c[0x0][0x28c] ;  /* 0x0000a30000047ab9 */ /* 0x000fe20000000800 */
[----:B------:R-:W-:Y:S01]  /*1400*/  LOP3.LUT R64, R22, 0x1, RZ, 0xfc, !PT ;  /* 0x0000000116407812 */ /* 0x000fe200078efcff */
[----:B------:R-:W-:Y:S01]  /*1410*/  UIADD3 UR4, UR4, 0x3f, URZ ;  /* 0x0000003f04047890 */ /* 0x000fe2000fffe03f */
[----:B------:R-:W-:Y:S01]  /*1420*/  LOP3.LUT R65, R19, 0x1, RZ, 0xfc, !PT ;  /* 0x0000000113417812 */ /* 0x000fe200078efcff */
[----:B------:R-:W-:Y:S01]  /*1430*/  ULDC.64 UR56, c[0x0][0x198] ;  /* 0x0000660000387ab9 */ /* 0x000fe20000000a00 */
[----:B------:R-:W-:Y:S01]  /*1440*/  UMOV UR48, 0x1 ;  /* 0x0000000100307882 */ /* 0x000fe20000000000 */
[----:B------:R-:W-:Y:S01]  /*1450*/  USHF.R.S32.HI UR5, URZ, 0x1f, UR4 ;  /* 0x0000001f3f057899 */ /* 0x000fe20008011404 */
[----:B------:R-:W-:Y:S01]  /*1460*/  UMOV UR37, URZ ;  /* 0x0000003f00257c82 */ /* 0x000fe20008000000 */
[----:B------:R-:W-:Y:S02]  /*1470*/  UMOV UR38, URZ ;  /* 0x0000003f00267c82 */ /* 0x000fe40008000000 */
[----:B------:R-:W-:Y:S01]  /*1480*/  ULEA.HI UR5, UR5, UR4, URZ, 0x6 ;  /* 0x0000000405057291 */ /* 0x000fe2000f8f303f */
[----:B------:R-:W-:Y:S01]  /*1490*/  UMOV UR39, URZ ;  /* 0x0000003f00277c82 */ /* 0x000fe20008000000 */
[----:B------:R-:W-:-:S02]  /*14a0*/  UMOV UR36, URZ ;  /* 0x0000003f00247c82 */ /* 0x000fc40008000000 */
[----:B------:R-:W-:Y:S01]  /*14b0*/  USHF.R.S32.HI UR49, URZ, 0x6, UR5 ;  /* 0x000000063f317899 */ /* 0x000fe20008011405 */
[----:B------:R-:W-:-:S11]  /*14c0*/  UMOV UR47, URZ ;  /* 0x0000003f002f7c82 */ /* 0x000fd60008000000 */
.L_x_73:
[----:B------:R-:W-:Y:S01]  /*14d0*/  LOP3.LUT R0, R18, 0x80, RZ, 0xc0, !PT ;  /* 0x0000008012007812 */ /* 0x000fe200078ec0ff */
[----:B------:R-:W3:Y:S01]  /*14e0*/  S2UR UR50, SR_CgaCtaId ;  /* 0x00000000003279c3 */ /* 0x000ee20000008800 */
[----:B------:R-:W-:Y:S02]  /*14f0*/  UMOV UR51, 0x400 ;  /* 0x0000040000337882 */ /* 0x000fe40000000000 */
[----:B------:R-:W-:-:S06]  /*1500*/  SHF.R.U32.HI R0, RZ, 0x7, R0 ;  /* 0x00000007ff007819 */ /* 0x000fcc0000011600 */
[----:B------:R-:W4:Y:S01]  /*1510*/  SHFL.IDX PT, R0, R0, RZ, 0x1f ;  /* 0x00001fff00007589 */ /* 0x000f2200000e0000 */
[----:B---3--:R-:W-:Y:S01]  /*1520*/  ULEA UR51, UR50, UR51, 0x18 ;  /* 0x0000003332337291 */ /* 0x008fe2000f8ec03f */
[----:B----4-:R-:W-:-:S13]  /*1530*/  R2UR UR4, R0 ;  /* 0x00000000000472ca */ /* 0x010fda00000e0000 */
[----:B------:R-:W-:-:S04]  /*1540*/  ULEA.HI UR5, UR4, UR4, URZ, 0x1 ;  /* 0x0000000404057291 */ /* 0x000fc8000f8f083f */
[----:B------:R-:W-:-:S04]  /*1550*/  ULOP3.LUT UR5, UR5, 0x7fffe, URZ, 0xc0, !UPT ;  /* 0x0007fffe05057892 */ /* 0x000fc8000f8ec03f */
[----:B------:R-:W-:-:S03]  /*1560*/  UIADD3 UR5, UR4, -UR5, URZ ;  /* 0x8000000504057290 */ /* 0x000fc6000fffe03f */
[----:B------:R-:W-:Y:S01]  /*1570*/  ULDC UR4, c[0x0][0x28c] ;  /* 0x0000a30000047ab9 */ /* 0x000fe20000000800 */
[----:B------:R-:W-:Y:S01]  /*1580*/  ULEA UR5, UR5, UR51, 0xd ;  /* 0x0000003305057291 */ /* 0x000fe2000f8e683f */
[----:B------:R-:W-:-:S03]  /*1590*/  ISETP.LT.AND P0, PT, RZ, UR4, PT ;  /* 0x00000004ff007c0c */ /* 0x000fc6000bf01270 */
[----:B------:R-:W-:-:S04]  /*15a0*/  UIADD3 UR5, UR5, 0x6400, URZ ;  /* 0x0000640005057890 */ /* 0x000fc8000fffe03f */
[----:B------:R-:W-:-:S04]  /*15b0*/  USHF.R.U32.HI UR5, URZ, 0x4, UR5 ;  /* 0x000000043f057899 */ /* 0x000fc80008011605 */
[----:B------:R-:W-:Y:S02]  /*15c0*/  ULOP3.LUT UR40, UR5, 0x3fff, URZ, 0xc0, !UPT ;  /* 0x00003fff05287892 */ /* 0x000fe4000f8ec03f */
[----:B-1----:R-:W-:Y:S10]  /*15d0*/  @P0 BRA `(.L_x_19) ;  /* 0x0000000000400947 */ /* 0x002ff40003800000 */
[----:B------:R-:W-:Y:S01]  /*15e0*/  MOV R0, 0x0 ;  /* 0x0000000000007802 */ /* 0x000fe20000000f00 */
[----:B------:R-:W-:Y:S01]  /*15f0*/  ULDC.64 UR4, c[0x4][0x70] ;  /* 0x01001c0000047ab9 */ /* 0x000fe20000000a00 */
[----:B------:R-:W-:Y:S01]  /*1600*/  ULDC.64 UR6, c[0x4][0x8] ;  /* 0x0100020000067ab9 */ /* 0x000fe20000000a00 */
[----:B-1----:R-:W-:Y:S01]  /*1610*/  IMAD.U32 R4, RZ, RZ, UR4 ;  /* 0x00000004ff047e24 */ /* 0x002fe2000f8e00ff */
[----:B------:R1:W3:Y:S01]  /*1620*/  LDC.64 R14, c[0x4][R0] ;  /* 0x01000000000e7b82 */ /* 0x0002e20000000a00 */
[----:B------:R-:W-:Y:S01]  /*1630*/  IMAD.U32 R5, RZ, RZ, UR5 ;  /* 0x00000005ff057e24 */ /* 0x000fe2000f8e00ff */
[----:B------:R-:W-:Y:S01]  /*1640*/  ULDC.64 UR4, c[0x4][0x78] ;  /* 0x01001e0000047ab9 */ /* 0x000fe20000000a00 */
[----:B------:R-:W-:Y:S02]  /*1650*/  IMAD.U32 R10, RZ, RZ, UR6 ;  /* 0x00000006ff0a7e24 */ /* 0x000fe4000f8e00ff */
[----:B------:R-:W-:Y:S02]  /*1660*/  IMAD.U32 R6, RZ, RZ, UR4 ;  /* 0x00000004ff067e24 */ /* 0x000fe4000f8e00ff */
[----:B------:R-:W-:-:S02]  /*1670*/  IMAD.U32 R7, RZ, RZ, UR5 ;  /* 0x00000005ff077e24 */ /* 0x000fc4000f8e00ff */
[----:B------:R-:W-:Y:S02]  /*1680*/  IMAD.U32 R11, RZ, RZ, UR7 ;  /* 0x00000007ff0b7e24 */ /* 0x000fe4000f8e00ff */
[----:B------:R-:W-:Y:S02]  /*1690*/  IMAD.MOV.U32 R8, RZ, RZ, 0x1e1 ;  /* 0x000001e1ff087424 */ /* 0x000fe400078e00ff */
[----:B------:R-:W-:Y:S02]  /*16a0*/  IMAD.MOV.U32 R12, RZ, RZ, 0x1 ;  /* 0x00000001ff0c7424 */ /* 0x000fe400078e00ff */
[----:B-1----:R-:W-:-:S07]  /*16b0*/  IMAD.MOV.U32 R13, RZ, RZ, RZ ;  /* 0x000000ffff0d7224 */ /* 0x002fce00078e00ff */
[----:B------:R-:W-:-:S07]  /*16c0*/  LEPC R20, `(.L_x_19) ;  /* 0x000000001014794e */ /* 0x000fce0000000000 */
[----:B--23-5:R-:W-:Y:S05]  /*16d0*/  CALL.ABS.NOINC R14 ;  /* 0x000000000e007343 */ /* 0x02cfea0003c00000 */
.L_x_19:
[----:B------:R-:W-:-:S13]  /*16e0*/  ISETP.NE.AND P0, PT, R64, 0x3, PT ;  /* 0x000000034000780c */ /* 0x000fda0003f05270 */
[----:B------:R-:W-:Y:S05]  /*16f0*/  @!P0 BRA `(.L_x_20) ;  /* 0x0000000000048947 */ /* 0x000fea0003800000 */
[----:B------:R-:W-:Y:S01]  /*1700*/  BPT.TRAP 0x1 ;  /* 0x000000040000795c */ /* 0x000fe20000300000 */
.L_x_20:
[----:B------:R-:W-:Y:S02]  /*1710*/  IMAD.U32 R3, RZ, RZ, UR39 ;  /* 0x00000027ff037e24 */ /* 0x000fe4000f8e00ff */
[----:B------:R-:W-:-:S03]  /*1720*/  IMAD.U32 R0, RZ, RZ, UR38 ;  /* 0x00000026ff007e24 */ /* 0x000fc6000f8e00ff */
[----:B------:R-:W-:Y:S02]  /*1730*/  LEA R3, R3, UR51, 0x3 ;  /* 0x0000003303037c11 */ /* 0x000fe4000f8e18ff */
[----:B------:R-:W-:-:S04]  /*1740*/  SHF.L.U32 R0, R0, 0x1f, RZ ;  /* 0x0000001f00007819 */ /* 0x000fc800000006ff */
[----:B------:R3:W4:Y:S01]  /*1750*/  SYNCS.PHASECHK.TRANS64.TRYWAIT P1, [R3+URZ], R0 ;  /* 0x00000000030075a7 */ /* 0x000722000802017f */
[----:B------:R-:W-:Y:S05]  /*1760*/  @!P0 BRA `(.L_x_21) ;  /* 0x0000000000048947 */ /* 0x000fea0003800000 */
[----:B------:R-:W-:Y:S01]  /*1770*/  BPT.TRAP 0x1 ;  /* 0x000000040000795c */ /* 0x000fe20000300000 */
.L_x_21:
[----:B----4-:R-:W-:Y:S05]  /*1780*/  @P1 BRA `(.L_x_22) ;  /* 0x0000000000081947 */ /* 0x010fea0003800000 */
[----:B------:R-:W4:Y:S02]  /*1790*/  SYNCS.PHASECHK.TRANS64.TRYWAIT P1, [R3+URZ], R0 ;  /* 0x00000000030075a7 */ /* 0x000f24000802017f */
[----:B----4-:R-:W-:Y:S05]  /*17a0*/  @!P1 BRA `(.L_x_23) ;  /* 0x0000005000e89947 */ /* 0x010fea0003800000 */
.L_x_22:
[----:B------:R-:W-:-:S04]  /*17b0*/  UISETP.LT.AND UP0, UPT, UR49, 0x1, UPT ;  /* 0x000000013100788c */ /* 0x000fc8000bf01270 */
[----:B------:R-:W-:-:S06]  /*17c0*/  USEL UR4, UR49, 0x1, UP0 ;  /* 0x0000000131047887 */ /* 0x000fcc0008000000 */
[----:B---34-:R-:W-:Y:S01]  /*17d0*/  IMAD.U32 R0, RZ, RZ, UR4 ;  /* 0x00000004ff007e24 */ /* 0x018fe2000f8e00ff */
[----:B------:R-:W-:Y:S05]  /*17e0*/  WARPSYNC.ALL ;  /* 0x0000000000007948 */ /* 0x000fea0003800000 */
[----:B------:R-:W-:-:S04]  /*17f0*/  IADD3 R0, -R0, UR49, RZ ;  /* 0x0000003100007c10 */ /* 0x000fc8000fffe1ff */
[----:B------:R-:W-:Y:S01]  /*1800*/  ISETP.GE.AND P1, PT, R0, 0x1, PT ;  /* 0x000000010000780c */ /* 0x000fe20003f26270 */
[----:B------:R-:W-:Y:S01]  /*1810*/  UIADD3 UR4, UR51, 0x26400, URZ ;  /* 0x0002640033047890 */ /* 0x000fe2000fffe03f */
[----:B------:R-:W-:Y:S01]  /*1820*/  WARPGROUP.ARRIVE ;  /* 0x00000000000079c5 */ /* 0x000fe20000000000 */
[----:B------:R-:W-:Y:S02]  /*1830*/  ULOP3.LUT UR8, UR40, 0x10000, URZ, 0xfc, !UPT ;  /* 0x0001000028087892 */ /* 0x000fe4000f8efc3f */
[----:B------:R-:W-:Y:S02]  /*1840*/  USHF.R.U32.HI UR4, URZ, 0x4, UR4 ;  /* 0x000000043f047899 */ /* 0x000fe40008011604 */
[----:B------:R-:W-:Y:S02]  /*1850*/  ULEA UR10, UR39, UR8, 0xa ;  /* 0x00000008270a7291 */ /* 0x000fe4000f8e503f */
[----:B------:R-:W-:Y:S01]  /*1860*/  ULOP3.LUT UR4, UR4, 0x3fff, URZ, 0xc0, !UPT ;  /* 0x00003fff04047892 */ /* 0x000fe2000f8ec03f */
[----:B------:R-:W-:Y:S01]  /*1870*/  UMOV UR5, 0x40000040 ;  /* 0x4000004000057882 */ /* 0x000fe20000000000 */
[----:B------:R-:W-:-:S02]  /*1880*/  UMOV UR7, 0x40000040 ;  /* 0x4000004000077882 */ /* 0x000fc40000000000 */
[----:B------:R-:W-:-:S03]  /*1890*/  ULOP3.LUT UR9, UR4, 0x10000, URZ, 0xfc, !UPT ;  /* 0x0001000004097892 */ /* 0x000fc6000f8efc3f */
[----:B------:R-:W-:Y:S01]  /*18a0*/  UMOV UR4, UR10 ;  /* 0x0000000a00047c82 */ /* 0x000fe20008000000 */
[----:B------:R-:W-:-:S07]  /*18b0*/  ULEA UR11, UR39, UR9, 0x9 ;  /* 0x00000009270b7291 */ /* 0x000fce000f8e483f */
[----:B------:R-:W-:Y:S02]  /*18c0*/  UMOV UR6, UR11 ;  /* 0x0000000b00067c82 */ /* 0x000fe40008000000 */
[----:B------:R-:W-:Y:S01]  /*18d0*/  HGMMA.64x64x16.F32 R24, gdesc[UR4], RZ, !UPT, gsb0 ;  /* 0x00e00000041879f0 */ /* 0x000fe2000c0008ff */
[----:B------:R-:W-:Y:S02]  /*18e0*/  UIADD3 UR4, UR10, 0x2, URZ ;  /* 0x000000020a047890 */ /* 0x000fe4000fffe03f */
[----:B------:R-:W-:Y:S01]  /*18f0*/  UIADD3 UR6, UR11, 0x2, URZ ;  /* 0x000000020b067890 */ /* 0x000fe2000fffe03f */
[----:B------:R-:W-:Y:S01]  /*1900*/  UMOV UR5, 0x40000040 ;  /* 0x4000004000057882 */ /* 0x000fe20000000000 */
[----:B------:R-:W-:Y:S01]  /*1910*/  UMOV UR7, 0x40000040 ;  /* 0x4000004000077882 */ /* 0x000fe20000000000 */
[----:B------:R-:W-:Y:S02]  /*1920*/  WARPGROUP.DEPBAR.LE gsb0, 0x0 ;  /* 0x00008000000079c5 */ /* 0x000fe40000010000 */
[----:B------:R-:W-:-:S06]  /*1930*/  WARPGROUP.ARRIVE ;  /* 0x00000000000079c5 */ /* 0x000fcc0000000000 */
[----:B------:R-:W-:Y:S01]  /*1940*/  HGMMA.64x64x16.F32 R24, gdesc[UR4], R24, gsb0 ;  /* 0x00e00000041879f0 */ /* 0x000fe20008000818 */
        /* <DEDUP_REMOVED lines=13> */
[----:B------:R-:W-:Y:S03]  /*1a20*/  HGMMA.64x64x16.F32 R24, gdesc[UR4], R24, gsb0 ;  /* 0x00e00000041879f0 */ /* 0x000fe60008000818 */
[----:B------:R-:W-:Y:S02]  /*1a30*/  WARPGROUP.DEPBAR.LE gsb0, 0x0 ;  /* 0x00008000000079c5 */ /* 0x000fe40000010000 */
[----:B------:R-:W-:Y:S05]  /*1a40*/  @!P1 BRA `(.L_x_24) ;  /* 0x00000004000c9947 */ /* 0x000fea0003800000 */
[----:B------:R-:W-:Y:S02]  /*1a50*/  UIADD3 UR4, UR39, 0x1, URZ ;  /* 0x0000000127047890 */ /* 0x000fe4000fffe03f */
[----:B------:R-:W-:Y:S02]  /*1a60*/  UMOV UR11, UR39 ;  /* 0x00000027000b7c82 */ /* 0x000fe40008000000 */
[----:B------:R-:W-:-:S04]  /*1a70*/  UISETP.NE.AND UP0, UPT, UR4, 0x8, UPT ;  /* 0x000000080400788c */ /* 0x000fc8000bf05270 */
[----:B------:R-:W-:Y:S02]  /*1a80*/  USEL UR5, URZ, 0x1, UP0 ;  /* 0x000000013f057887 */ /* 0x000fe40008000000 */
[----:B------:R-:W-:Y:S02]  /*1a90*/  USEL UR10, UR4, URZ, UP0 ;  /* 0x0000003f040a7287 */ /* 0x000fe40008000000 */
[----:B------:R-:W-:-:S06]  /*1aa0*/  ULOP3.LUT UR5, UR38, UR5, URZ, 0x3c, !UPT ;  /* 0x0000000526057292 */ /* 0x000fcc000f8e3c3f */
[----:B-1----:R-:W-:-:S07]  /*1ab0*/  IMAD.U32 R5, RZ, RZ, UR5 ;  /* 0x00000005ff057e24 */ /* 0x002fce000f8e00ff */
.L_x_31:
[----:B-1-3--:R-:W-:Y:S05]  /*1ac0*/  @!P0 BRA `(.L_x_25) ;  /* 0x0000000000048947 */ /* 0x00afea0003800000 */
[----:B------:R-:W-:Y:S01]  /*1ad0*/  BPT.TRAP 0x1 ;  /* 0x000000040000795c */ /* 0x000fe20000300000 */
.L_x_25:
[----:B------:R-:W-:Y:S01]  /*1ae0*/  ULEA UR4, UR10, UR51, 0x3 ;  /* 0x000000330a047291 */ /* 0x000fe2000f8e183f */
[----:B------:R-:W-:-:S08]  /*1af0*/  SHF.L.U32 R3, R5, 0x1f, RZ ;  /* 0x0000001f05037819 */ /* 0x000fd000000006ff */
[----:B------:R1:W3:Y:S01]  /*1b00*/  SYNCS.PHASECHK.TRANS64.TRYWAIT P1, [UR4], R3 ;  /* 0x00000003ff0075a7 */ /* 0x0002e20008020144 */
[----:B------:R-:W-:Y:S05]  /*1b10*/  @!P0 BRA `(.L_x_26) ;  /* 0x0000000000048947 */ /* 0x000fea0003800000 */
[----:B------:R-:W-:Y:S01]  /*1b20*/  BPT.TRAP 0x1 ;  /* 0x000000040000795c */ /* 0x000fe20000300000 */
.L_x_26:
[----:B---3--:R-:W-:Y:S05]  /*1b30*/  @P1 BRA `(.L_x_27) ;  /* 0x0000000000081947 */ /* 0x008fea0003800000 */
[----:B------:R-:W3:Y:S02]  /*1b40*/  SYNCS.PHASECHK.TRANS64.TRYWAIT P1, [UR4], R3 ;  /* 0x00000003ff0075a7 */ /* 0x000ee40008020144 */
[----:B---3--:R-:W-:Y:S05]  /*1b50*/  @!P1 BRA `(.L_x_28) ;  /* 0x0000005000109947 */ /* 0x008fea0003800000 */
.L_x_27:
[----:B------:R-:W-:Y:S01]  /*1b60*/  ULEA UR12, UR10, UR8, 0xa ;  /* 0x000000080a0c7291 */ /* 0x000fe2000f8e503f */
[----:B------:R-:W-:Y:S01]  /*1b70*/  WARPGROUP.ARRIVE ;  /* 0x00000000000079c5 */ /* 0x000fe20000000000 */
[----:B------:R-:W-:Y:S01]  /*1b80*/  ULEA UR13, UR10, UR9, 0x9 ;  /* 0x000000090a0d7291 */ /* 0x000fe2000f8e483f */
[----:B------:R-:W-:Y:S01]  /*1b90*/  UMOV UR5, 0x40000040 ;  /* 0x4000004000057882 */ /* 0x000fe20000000000 */
[----:B------:R-:W-:-:S03]  /*1ba0*/  UMOV UR7, 0x40000040 ;  /* 0x4000004000077882 */ /* 0x000fc60000000000 */
[----:B------:R-:W-:Y:S02]  /*1bb0*/  UMOV UR4, UR12 ;  /* 0x0000000c00047c82 */ /* 0x000fe40008000000 */
[----:B------:R-:W-:Y:S02]  /*1bc0*/  UMOV UR6, UR13 ;  /* 0x0000000d00067c82 */ /* 0x000fe40008000000 */
[----:B------:R-:W-:Y:S01]  /*1bd0*/  HGMMA.64x64x16.F32 R24, gdesc[UR4], R24, gsb0 ;  /* 0x00e00000041879f0 */ /* 0x000fe20008000818 */
[----:B------:R-:W-:Y:S02]  /*1be0*/  UIADD3 UR4, UR12, 0x2, URZ ;  /* 0x000000020c047890 */ /* 0x000fe4000fffe03f */
[----:B------:R-:W-:Y:S01]  /*1bf0*/  UIADD3 UR6, UR13, 0x2, URZ ;  /* 0x000000020d067890 */ /* 0x000fe2000fffe03f */
[----:B------:R-:W-:Y:S01]  /*1c00*/  UMOV UR5, 0x40000040 ;  /* 0x4000004000057882 */ /* 0x000fe20000000000 */
[----:B------:R-:W-:Y:S01]  /*1c10*/  UMOV UR7, 0x40000040 ;  /* 0x4000004000077882 */ /* 0x000fe20000000000 */
[----:B------:R-:W-:-:S02]  /*1c20*/  WARPGROUP.DEPBAR.LE gsb0, 0x0 ;  /* 0x00008000000079c5 */ /* 0x000fc40000010000 */
        /* <DEDUP_REMOVED lines=18> */
[----:B------:R-:W-:Y:S01]  /*1d50*/  BPT.TRAP 0x1 ;  /* 0x000000040000795c */ /* 0x000fe20000300000 */
.L_x_29:
[----:B------:R-:W-:Y:S01]  /*1d60*/  ULEA UR4, UR11, UR51, 0x3 ;  /* 0x000000330b047291 */ /* 0x000fe2000f8e183f */
[----:B------:R-:W-:-:S03]  /*1d70*/  ISETP.GT.U32.AND P1, PT, R22, 0x1, PT ;  /* 0x000000011600780c */ /* 0x000fc60003f24070 */
[----:B------:R-:W-:-:S04]  /*1d80*/  UIADD3 UR4, UR4, 0x40, URZ ;  /* 0x0000004004047890 */ /* 0x000fc8000fffe03f */
[----:B------:R-:W-:-:S09]  /*1d90*/  UPRMT UR4, URZ, 0x654, UR4 ;  /* 0x000006543f047896 */ /* 0x000fd20008000004 */
[----:B------:R-:W-:Y:S01]  /*1da0*/  SYNCS.ARRIVE.TRANS64.RED.A1T0 RZ, [UR4], RZ ;  /* 0x000000ffffff79a7 */ /* 0x000fe20008100404 */
[----:B------:R-:W-:Y:S05]  /*1db0*/  @P1 BRA `(.L_x_30) ;  /* 0x0000000000041947 */ /* 0x000fea0003800000 */
[----:B------:R-:W-:Y:S01]  /*1dc0*/  BPT.TRAP 0x1 ;  /* 0x000000040000795c */ /* 0x000fe20000300000 */
.L_x_30:
[----:B------:R-:W-:Y:S01]  /*1dd0*/  UIADD3 UR10, UR10, 0x1, URZ ;  /* 0x000000010a0a7890 */ /* 0x000fe2000fffe03f */
[C---:B------:R-:W-:Y:S01]  /*1de0*/  ISETP.GT.AND P1, PT, R0.reuse, 0x1, PT ;  /* 0x000000010000780c */ /* 0x040fe20003f24270 */
[----:B------:R-:W-:Y:S01]  /*1df0*/  UIADD3 UR11, UR11, 0x1, URZ ;  /* 0x000000010b0b7890 */ /* 0x000fe2000fffe03f */
[----:B------:R-:W-:Y:S01]  /*1e00*/  VIADD R0, R0, 0xffffffff ;  /* 0xffffffff00007836 */ /* 0x000fe20000000000 */
[----:B------:R-:W-:Y:S02]  /*1e10*/  UISETP.NE.AND UP0, UPT, UR10, 0x8, UPT ;  /* 0x000000080a00788c */ /* 0x000fe4000bf05270 */
[----:B------:R-:W-:Y:S02]  /*1e20*/  UISETP.NE.AND UP1, UPT, UR11, 0x8, UPT ;  /* 0x000000080b00788c */ /* 0x000fe4000bf25270 */
[----:B------:R-:W-:Y:S02]  /*1e30*/  USEL UR4, URZ, 0x1, UP0 ;  /* 0x000000013f047887 */ /* 0x000fe40008000000 */
[----:B------:R-:W-:-:S02]  /*1e40*/  USEL UR10, UR10, URZ, UP0 ;  /* 0x0000003f0a0a7287 */ /* 0x000fc40008000000 */
[----:B------:R-:W-:Y:S02]  /*1e50*/  USEL UR11, UR11, URZ, UP1 ;  /* 0x0000003f0b0b7287 */ /* 0x000fe40008800000 */
[----:B------:R-:W-:Y:S01]  /*1e60*/  LOP3.LUT R5, R5, UR4, RZ, 0x3c, !PT ;  /* 0x0000000405057c12 */ /* 0x000fe2000f8e3cff */
[----:B------:R-:W-:Y:S09]  /*1e70*/  @P1 BRA `(.L_x_31) ;  /* 0xfffffffc00101947 */ /* 0x000ff2000383ffff */
.L_x_24:
[----:B------:R-:W4:Y:S02]  /*1e80*/  LDC R0, c[0x0][0x28c] ;  /* 0x0000a300ff007b82 */ /* 0x000f240000000800 */
[----:B----4-:R-:W-:-:S13]  /*1e90*/  ISETP.GE.AND P1, PT, R0, 0x1, PT ;  /* 0x000000010000780c */ /* 0x010fda0003f26270 */
[----:B------:R-:W-:Y:S05]  /*1ea0*/  @!P1 BRA `(.L_x_32) ;  /* 0x0000000000349947 */ /* 0x000fea0003800000 */
[----:B------:R-:W-:Y:S05]  /*1eb0*/  @!P0 BRA `(.L_x_33) ;  /* 0x0000000000048947 */ /* 0x000fea0003800000 */
[----:B------:R-:W-:Y:S01]  /*1ec0*/  BPT.TRAP 0x1 ;  /* 0x000000040000795c */ /* 0x000fe20000300000 */
.L_x_33:
[----:B------:R-:W-:Y:S01]  /*1ed0*/  UISETP.LT.AND UP0, UPT, UR49, 0x1, UPT ;  /* 0x000000013100788c */ /* 0x000fe2000bf01270 */
[----:B------:R-:W-:-:S03]  /*1ee0*/  ISETP.GT.U32.AND P0, PT, R22, 0x1, PT ;  /* 0x000000011600780c */ /* 0x000fc60003f04070 */
[----:B------:R-:W-:-:S04]  /*1ef0*/  USEL UR4, UR49, 0x1, UP0 ;  /* 0x0000000131047887 */ /* 0x000fc80008000000 */
[----:B------:R-:W-:-:S04]  /*1f00*/  UIADD3 UR4, UR39, UR49, -UR4 ;  /* 0x0000003127047290 */ /* 0x000fc8000fffe804 */
[----:B------:R-:W-:-:S04]  /*1f10*/  USHF.L.U32 UR4, UR4, 0x3, URZ ;  /* 0x0000000304047899 */ /* 0x000fc8000800063f */
[----:B------:R-:W-:-:S04]  /*1f20*/  ULOP3.LUT UR4, UR4, 0x38, URZ, 0xc0, !UPT ;  /* 0x0000003804047892 */ /* 0x000fc8000f8ec03f */
[----:B------:R-:W-:-:S04]  /*1f30*/  UIADD3 UR4, UR51, 0x40, UR4 ;  /* 0x0000004033047890 */ /* 0x000fc8000fffe004 */
[----:B------:R-:W-:-:S09]  /*1f40*/  UPRMT UR4, URZ, 0x654, UR4 ;  /* 0x000006543f047896 */ /* 0x000fd20008000004 */
[----:B------:R-:W-:Y:S01]  /*1f50*/  SYNCS.ARRIVE.TRANS64.RED.A1T0 RZ, [UR4], RZ ;  /* 0x000000ffffff79a7 */ /* 0x000fe20008100404 */
[----:B------:R-:W-:Y:S05]  /*1f60*/  @P0 BRA `(.L_x_32) ;  /* 0x0000000000040947 */ /* 0x000fea0003800000 */
[----:B------:R-:W-:Y:S01]  /*1f70*/  BPT.TRAP 0x1 ;  /* 0x000000040000795c */ /* 0x000fe20000300000 */
.L_x_32:
[----:B------:R-:W-:Y:S01]  /*1f80*/  UIADD3 UR4, UR51, 0x200, URZ ;  /* 0x0000020033047890 */ /* 0x000fe2000fffe03f */
[----:B------:R-:W-:Y:S02]  /*1f90*/  R2UR UR42, R23 ;  /* 0x00000000172a72ca */ /* 0x000fe400000e0000 */
[----:B------:R-:W-:Y:S01]  /*1fa0*/  R2UR UR41, R60 ;  /* 0x000000003c2972ca */ /* 0x000fe200000e0000 */
[----:B------:R-:W-:-:S06]  /*1fb0*/  ULOP3.LUT UP0, URZ, UR4, 0x1bf, URZ, 0xc0, !UPT ;  /* 0x000001bf043f7892 */ /* 0x000fcc000f80c03f */
[----:B------:R-:W-:-:S04]  /*1fc0*/  PLOP3.LUT P0, PT, PT, PT, UP0, 0x80, 0x0 ;  /* 0x000000000000781c */ /* 0x000fc80003f0f008 */
[----:B------:R-:W-:Y:S02]  /*1fd0*/  USHF.L.U32 UR42, UR42, 0x7, URZ ;  /* 0x000000072a2a7899 */ /* 0x000fe4000800063f */
[----:B------:R-:W-:-:S07]  /*1fe0*/  USHF.L.U32 UR41, UR41, 0x6, URZ ;  /* 0x0000000629297899 */ /* 0x000fce000800063f */
[----:B------:R-:W-:Y:S05]  /*1ff0*/  @!P0 BRA `(.L_x_34) ;  /* 0x00000000007c8947 */ /* 0x000fea0003800000 */
[----:B------:R-:W-:Y:S01]  /*2000*/  MOV R23, 0x0 ;  /* 0x0000000000177802 */ /* 0x000fe20000000f00 */
[----:B------:R-:W-:Y:S01]  /*2010*/  ULDC.64 UR4, c[0x4][0x80] ;  /* 0x0100200000047ab9 */ /* 0x000fe20000000a00 */
[----:B------:R-:W-:Y:S01]  /*2020*/  ULDC.64 UR6, c[0x4][0x10] ;  /* 0x0100040000067ab9 */ /* 0x000fe20000000a00 */
[----:B-1-3--:R-:W-:Y:S01]  /*2030*/  IMAD.U32 R4, RZ, RZ, UR4 ;  /* 0x00000004ff047e24 */ /* 0x00afe2000f8e00ff */
        /* <DEDUP_REMOVED lines=12> */
.L_x_35:
[----:B------:R1:W2:Y:S01]  /*2100*/  LDC.64 R14, c[0x4][R23] ;  /* 0x01000000170e7b82 */ /* 0x0002a20000000a00 */
[----:B------:R-:W-:Y:S01]  /*2110*/  ULDC.64 UR4, c[0x4][0x80] ;  /* 0x0100200000047ab9 */ /* 0x000fe20000000a00 */
[----:B------:R-:W-:Y:S01]  /*2120*/  ULDC.64 UR6, c[0x4][0x10] ;  /* 0x0100040000067ab9 */ /* 0x000fe20000000a00 */
[----:B------:R-:W-:Y:S02]  /*2130*/  IMAD.U32 R4, RZ, RZ, UR4 ;  /* 0x00000004ff047e24 */ /* 0x000fe4000f8e00ff */
        /* <DEDUP_REMOVED lines=10> */
[----:B--2---:R-:W-:Y:S05]  /*21e0*/  CALL.ABS.NOINC R14 ;  /* 0x000000000e007343 */ /* 0x004fea0003c00000 */
.L_x_34:
[----:B------:R-:W-:Y:S02]  /*21f0*/  ULDC.64 UR4, c[0x0][0x590] ;  /* 0x0001640000047ab9 */ /* 0x000fe40000000a00 */
[----:B------:R-:W-:Y:S02]  /*2200*/  IMAD.U32 R66, RZ, RZ, UR4 ;  /* 0x00000004ff427e24 */ /* 0x000fe4000f8e00ff */
[----:B------:R-:W-:-:S03]  /*2210*/  IMAD.U32 R67, RZ, RZ, UR5 ;  /* 0x00000005ff437e24 */ /* 0x000fc6000f8e00ff */
[----:B------:R-:W-:-:S04]  /*2220*/  ISETP.NE.U32.AND P0, PT, R66, RZ, PT ;  /* 0x000000ff4200720c */ /* 0x000fc80003f05070 */
[----:B------:R-:W-:-:S13]  /*2230*/  ISETP.NE.AND.EX P0, PT, R67, RZ, PT, P0 ;  /* 0x000000ff4300720c */ /* 0x000fda0003f05300 */
[----:B------:R-:W-:Y:S05]  /*2240*/  @!P0 BRA `(.L_x_36) ;  /* 0x0000000000348947 */ /* 0x000fea0003800000 */
[----:B------:R-:W-:Y:S02]  /*2250*/  ULDC.64 UR4, c[0x0][0x588] ;  /* 0x0001620000047ab9 */ /* 0x000fe40000000a00 */
[----:B------:R-:W-:-:S04]  /*2260*/  ISETP.NE.U32.AND P1, PT, RZ, UR4, PT ;  /* 0x00000004ff007c0c */ /* 0x000fc8000bf25070 */
[----:B------:R-:W-:-:S13]  /*2270*/  ISETP.NE.AND.EX P1, PT, RZ, UR5, PT, P1 ;  /* 0x00000005ff007c0c */ /* 0x000fda000bf25310 */
[----:B------:R-:W-:Y:S05]  /*2280*/  @!P1 BRA `(.L_x_37) ;  /* 0x0000000000189947 */ /* 0x000fea0003800000 */
[----:B-1-3--:R-:W1:Y:S01]  /*2290*/  LDC.64 R4, c[0x0][0x588] ;  /* 0x00016200ff047b82 */ /* 0x00ae620000000a00 */
[----:B------:R-:W-:-:S04]  /*22a0*/  IMAD R3, R66, UR43, RZ ;  /* 0x0000002b42037c24 */ /* 0x000fc8000f8e02ff */
[----:B-1----:R-:W-:-:S05]  /*22b0*/  IMAD.WIDE R4, R3, 0x4, R4 ;  /* 0x0000000403047825 */ /* 0x002fca00078e0204 */
[----:B-----5:R4:W5:Y:S01]  /*22c0*/  LDG.E R57, desc[UR54][R4.64] ;  /* 0x0000003604397981 */ /* 0x020962000c1e1900 */
[----:B------:R-:W-:Y:S01]  /*22d0*/  IMAD.MOV.U32 R56, RZ, RZ, 0x1 ;  /* 0x00000001ff387424 */ /* 0x000fe200078e00ff */
[----:B------:R-:W-:Y:S06]  /*22e0*/  BRA `(.L_x_36) ;  /* 0x00000000000c7947 */ /* 0x000fec0003800000 */
.L_x_37:
[----:B------:R-:W-:Y:S01]  /*22f0*/  ULDC UR4, c[0x0][0x580] ;  /* 0x0001600000047ab9 */ /* 0x000fe20000000800 */
[----:B------:R-:W-:Y:S02]  /*2300*/  IMAD.MOV.U32 R56, RZ, RZ, 0x1 ;  /* 0x00000001ff387424 */ /* 0x000fe400078e00ff */
[----:B-----5:R-:W-:-:S07]  /*2310*/  IMAD.U32 R57, RZ, RZ, UR4 ;  /* 0x00000004ff397e24 */ /* 0x020fce000f8e00ff */
.L_x_36:
[----:B-1-34-:R-:W1:Y:S02]  /*2320*/  LDC.64 R4, c[0x0][0x5b0] ;  /* 0x00016c00ff047b82 */ /* 0x01ae640000000a00 */
[----:B-1----:R-:W-:-:S04]  /*2330*/  ISETP.NE.U32.AND P1, PT, R4, RZ, PT ;  /* 0x000000ff0400720c */ /* 0x002fc80003f25070 */
[----:B------:R-:W-:-:S13]  /*2340*/  ISETP.NE.AND.EX P1, PT, R5, RZ, PT, P1 ;  /* 0x000000ff0500720c */ /* 0x000fda0003f25310 */
[----:B------:R-:W-:Y:S05]  /*2350*/  @!P1 BRA `(.L_x_38) ;  /* 0x00000000002c9947 */ /* 0x000fea0003800000 */
[----:B------:R-:W-:Y:S02]  /*2360*/  ULDC.64 UR4, c[0x0][0x5a8] ;  /* 0x00016a0000047ab9 */ /* 0x000fe40000000a00 */
[----:B------:R-:W-:-:S04]  /*2370*/  ISETP.NE.U32.AND P1, PT, RZ, UR4, PT ;  /* 0x00000004ff007c0c */ /* 0x000fc8000bf25070 */
[----:B------:R-:W-:-:S13]  /*2380*/  ISETP.NE.AND.EX P1, PT, RZ, UR5, PT, P1 ;  /* 0x00000005ff007c0c */ /* 0x000fda000bf25310 */
[----:B------:R-:W-:Y:S05]  /*2390*/  @!P1 BRA `(.L_x_39) ;  /* 0x0000000000149947 */ /* 0x000fea0003800000 */
[----:B--2--5:R-:W1:Y:S01]  /*23a0*/  LDC.64 R58, c[0x0][0x5a8] ;  /* 0x00016a00ff3a7b82 */ /* 0x024e620000000a00 */
[----:B------:R-:W-:-:S04]  /*23b0*/  IMAD R3, R4, UR43, RZ ;  /* 0x0000002b04037c24 */ /* 0x000fc8000f8e02ff */
[----:B-1----:R-:W-:-:S06]  /*23c0*/  IMAD.WIDE R58, R3, 0x4, R58 ;  /* 0x00000004033a7825 */ /* 0x002fcc00078e023a */
[----:B------:R1:W5:Y:S01]  /*23d0*/  LDG.E R58, desc[UR54][R58.64] ;  /* 0x000000363a3a7981 */ /* 0x000362000c1e1900 */
[----:B------:R-:W-:Y:S05]  /*23e0*/  BRA `(.L_x_38) ;  /* 0x0000000000087947 */ /* 0x000fea0003800000 */
.L_x_39:
[----:B------:R-:W-:Y:S02]  /*23f0*/  ULDC UR4, c[0x0][0x5a0] ;  /* 0x0001680000047ab9 */ /* 0x000fe40000000800 */
[----:B-----5:R-:W-:-:S07]  /*2400*/  IMAD.U32 R58, RZ, RZ, UR4 ;  /* 0x00000004ff3a7e24 */ /* 0x020fce000f8e00ff */
.L_x_38:
[----:B------:R-:W-:Y:S01]  /*2410*/  ULDC.64 UR4, c[0x0][0x588] ;  /* 0x0001620000047ab9 */ /* 0x000fe20000000a00 */
[----:B------:R-:W-:Y:S01]  /*2420*/  ISETP.NE.U32.AND P1, PT, R66, RZ, PT ;  /* 0x000000ff4200720c */ /* 0x000fe20003f25070 */
[----:B------:R-:W-:Y:S02]  /*2430*/  UISETP.NE.U32.AND UP0, UPT, UR4, URZ, UPT ;  /* 0x0000003f0400728c */ /* 0x000fe4000bf05070 */
[----:B------:R-:W-:Y:S01]  /*2440*/  ISETP.NE.U32.AND P3, PT, RZ, UR4, PT ;  /* 0x00000004ff007c0c */ /* 0x000fe2000bf65070 */
[----:B------:R-:W-:Y:S01]  /*2450*/  IMAD.MOV.U32 R3, RZ, RZ, 0x1 ;  /* 0x00000001ff037424 */ /* 0x000fe200078e00ff */
[----:B------:R-:W-:Y:S01]  /*2460*/  ISETP.NE.AND.EX P4, PT, R67, RZ, PT, P1 ;  /* 0x000000ff4300720c */ /* 0x000fe20003f85310 */
[----:B------:R-:W-:Y:S02]  /*2470*/  UISETP.NE.AND.EX UP0, UPT, UR5, URZ, UPT, UP0 ;  /* 0x0000003f0500728c */ /* 0x000fe4000bf05300 */
[----:B------:R-:W-:Y:S01]  /*2480*/  ISETP.NE.AND.EX P3, PT, RZ, UR5, PT, P3 ;  /* 0x00000005ff007c0c */ /* 0x000fe2000bf65330 */
[----:B------:R-:W-:-:S03]  /*2490*/  IMAD.MOV.U32 R0, RZ, RZ, 0x1 ;  /* 0x00000001ff007424 */ /* 0x000fc600078e00ff */
[----:B------:R-:W-:-:S04]  /*24a0*/  PLOP3.LUT P2, PT, PT, PT, UP0, 0x80, 0x0 ;  /* 0x000000000000781c */ /* 0x000fc80003f4f008 */
[----:B------:R-:W-:-:S05]  /*24b0*/  PLOP3.LUT P2, PT, P2, PT, PT, 0x8, 0x0 ;  /* 0x000000000000781c */ /* 0x000fca000174e170 */
[----:B------:R-:W-:Y:S08]  /*24c0*/  @P3 BRA P4, `(.L_x_40) ;  /* 0x0000000000283947 */ /* 0x000ff00002000000 */
[----:B------:R-:W-:Y:S04]  /*24d0*/  BSSY B0, `(.L_x_41) ;  /* 0x0000008000007945 */ /* 0x000fe80003800000 */
[----:B------:R-:W-:Y:S05]  /*24e0*/  @!P0 BRA `(.L_x_42) ;  /* 0x0000000000148947 */ /* 0x000fea0003800000 */
[----:B------:R-:W-:Y:S02]  /*24f0*/  LOP3.LUT P4, RZ, R56, 0xff, RZ, 0xc0, !PT ;  /* 0x000000ff38ff7812 */ /* 0x000fe4000788c0ff */
[----:B------:R-:W-:-:S11]  /*2500*/  PLOP3.LUT P3, PT, P2, PT, PT, 0x80, 0x0 ;  /* 0x000000000000781c */ /* 0x000fd6000176f070 */
[----:B------:R-:W-:Y:S05]  /*2510*/  @!P4 BRA `(.L_x_43) ;  /* 0x00000000000cc947 */ /* 0x000fea0003800000 */
[----:B-----5:R-:W-:Y:S01]  /*2520*/  FSETP.EQ.AND P3, PT, R57, RZ, PT ;  /* 0x000000ff3900720b */ /* 0x020fe20003f62000 */
[----:B------:R-:W-:-:S12]  /*2530*/  BRA `(.L_x_43) ;  /* 0x0000000000047947 */ /* 0x000fd80003800000 */
.L_x_42:
[----:B-----5:R-:W-:-:S13]  /*2540*/  FSETP.EQ.AND P3, PT, R57, RZ, PT ;  /* 0x000000ff3900720b */ /* 0x020fda0003f62000 */
.L_x_43:
[----:B------:R-:W-:Y:S05]  /*2550*/  BSYNC B0 ;  /* 0x0000000000007941 */ /* 0x000fea0003800000 */
.L_x_41:
[----:B------:R-:W-:-:S07]  /*2560*/  SEL R3, RZ, 0x1, P3 ;  /* 0x00000001ff037807 */ /* 0x000fce0001800000 */
.L_x_40:
[----:B------:R-:W-:Y:S04]  /*2570*/  BSSY B0, `(.L_x_44) ;  /* 0x0000007000007945 */ /* 0x000fe80003800000 */
[----:B------:R-:W-:Y:S05]  /*2580*/  @!P0 BRA `(.L_x_45) ;  /* 0x0000000000108947 */ /* 0x000fea0003800000 */
[----:B------:R-:W-:-:S13]  /*2590*/  LOP3.LUT P0, RZ, R56, 0xff, RZ, 0xc0, !PT ;  /* 0x000000ff38ff7812 */ /* 0x000fda000780c0ff */
[----:B------:R-:W-:Y:S05]  /*25a0*/  @!P0 BRA `(.L_x_46) ;  /* 0x00000000000c8947 */ /* 0x000fea0003800000 */
[----:B-----5:R-:W-:Y:S01]  /*25b0*/  FSETP.EQ.AND P2, PT, R57, RZ, PT ;  /* 0x000000ff3900720b */ /* 0x020fe20003f42000 */
[----:B------:R-:W-:-:S12]  /*25c0*/  BRA `(.L_x_46) ;  /* 0x0000000000047947 */ /* 0x000fd80003800000 */
.L_x_45:
[----:B-----5:R-:W-:-:S13]  /*25d0*/  FSETP.EQ.AND P2, PT, R57, RZ, PT ;  /* 0x000000ff3900720b */ /* 0x020fda0003f42000 */
.L_x_46:
[----:B------:R-:W-:Y:S05]  /*25e0*/  BSYNC B0 ;  /* 0x0000000000007941 */ /* 0x000fea0003800000 */
.L_x_44:
[----:B------:R-:W-:Y:S01]  /*25f0*/  PRMT R3, R3, 0x9910, RZ ;  /* 0x0000991003037816 */ /* 0x000fe200000000ff */
[----:B------:R-:W-:Y:S01]  /*2600*/  ULOP3.LUT UR4, UR48, 0x1, URZ, 0x3c, !UPT ;  /* 0x0000000130047892 */ /* 0x000fe2000f8e3c3f */
[----:B------:R-:W-:Y:S01]  /*2610*/  BSSY B0, `(.L_x_47) ;  /* 0x0000031000007945 */ /* 0x000fe20003800000 */
[----:B------:R-:W-:Y:S01]  /*2620*/  IMAD.U32 R12, RZ, RZ, UR47 ;  /* 0x0000002fff0c7e24 */ /* 0x000fe2000f8e00ff */
[----:B------:R-:W-:Y:S02]  /*2630*/  ISETP.NE.AND P0, PT, R3, RZ, PT ;  /* 0x000000ff0300720c */ /* 0x000fe40003f05270 */
[----:B------:R-:W-:Y:S02]  /*2640*/  CS2R R10, SRZ ;  /* 0x00000000000a7805 */ /* 0x000fe4000001ff00 */
[----:B------:R-:W-:Y:S01]  /*2650*/  CS2R R8, SRZ ;  /* 0x0000000000087805 */ /* 0x000fe2000001ff00 */
[----:B------:R-:W-:Y:S01]  /*2660*/  IMAD.U32 R3, RZ, RZ, UR4 ;  /* 0x00000004ff037e24 */ /* 0x000fe2000f8e00ff */
[----:B------:R-:W-:-:S02]  /*2670*/  CS2R R6, SRZ ;  /* 0x0000000000067805 */ /* 0x000fc4000001ff00 */
[----:B------:R-:W-:-:S05]  /*2680*/  CS2R R4, SRZ ;  /* 0x0000000000047805 */ /* 0x000fca000001ff00 */
[----:B------:R-:W-:Y:S05]  /*2690*/  @!P0 BRA `(.L_x_48) ;  /* 0x0000000000a08947 */ /* 0x000fea0003800000 */
[----:B------:R-:W-:-:S13]  /*26a0*/  ISETP.NE.AND P3, PT, R65, 0x3, PT ;  /* 0x000000034100780c */ /* 0x000fda0003f65270 */
[----:B------:R-:W-:Y:S05]  /*26b0*/  @!P3 BRA `(.L_x_49) ;  /* 0x000000000004b947 */ /* 0x000fea0003800000 */
[----:B------:R-:W-:Y:S01]  /*26c0*/  BPT.TRAP 0x1 ;  /* 0x000000040000795c */ /* 0x000fe20000300000 */
.L_x_49:
[----:B------:R-:W-:Y:S01]  /*26d0*/  IMAD.U32 R5, RZ, RZ, UR47 ;  /* 0x0000002fff057e24 */ /* 0x000fe2000f8e00ff */
[----:B------:R-:W-:Y:S02]  /*26e0*/  SHF.L.U32 R4, R3, 0x1f, RZ ;  /* 0x0000001f03047819 */ /* 0x000fe400000006ff */
[----:B------:R-:W-:Y:S02]  /*26f0*/  CS2R R10, SRZ ;  /* 0x00000000000a7805 */ /* 0x000fe4000001ff00 */
[----:B------:R-:W-:-:S04]  /*2700*/  LEA R5, R5, UR51, 0x3 ;  /* 0x0000003305057c11 */ /* 0x000fc8000f8e18ff */
[----:B------:R-:W3:Y:S02]  /*2710*/  SYNCS.PHASECHK.TRANS64.TRYWAIT P3, [R5+URZ+0x80], R4 ;  /* 0x00008004050075a7 */ /* 0x000ee4000806017f */
[----:B---3--:R-:W-:Y:S05]  /*2720*/  @!P3 BRA `(.L_x_50) ;  /* 0x000000440034b947 */ /* 0x008fea0003800000 */
.L_x_137:
[----:B------:R-:W-:Y:S02]  /*2730*/  CS2R R8, SRZ ;  /* 0x0000000000087805 */ /* 0x000fe4000001ff00 */
[----:B------:R-:W-:Y:S02]  /*2740*/  CS2R R6, SRZ ;  /* 0x0000000000067805 */ /* 0x000fe4000001ff00 */
[----:B---3--:R-:W-:Y:S01]  /*2750*/  CS2R R4, SRZ ;  /* 0x0000000000047805 */ /* 0x008fe2000001ff00 */
[----:B------:R-:W-:Y:S06]  /*2760*/  @P2 BRA `(.L_x_51) ;  /* 0x0000000000542947 */ /* 0x000fec0003800000 */
[C---:B------:R-:W-:Y:S01]  /*2770*/  IMAD.SHL.U32 R4, R18.reuse, 0x10, RZ ;  /* 0x0000001012047824 */ /* 0x040fe200078e00ff */
[----:B------:R-:W-:Y:S01]  /*2780*/  SHF.R.U32.HI R7, RZ, 0x1, R18 ;  /* 0x00000001ff077819 */ /* 0x000fe20000011612 */
[C---:B------:R-:W-:Y:S01]  /*2790*/  IMAD.SHL.U32 R5, R18.reuse, 0x20, RZ ;  /* 0x0000002012057824 */ /* 0x040fe200078e00ff */
[C---:B------:R-:W-:Y:S01]  /*27a0*/  LOP3.LUT P3, RZ, R18.reuse, 0x4, RZ, 0xc0, !PT ;  /* 0x0000000412ff7812 */ /* 0x040fe2000786c0ff */
[----:B------:R-:W-:Y:S01]  /*27b0*/  IMAD.SHL.U32 R9, R18, 0x4, RZ ;  /* 0x0000000412097824 */ /* 0x000fe200078e00ff */
[----:B------:R-:W-:Y:S01]  /*27c0*/  LOP3.LUT R4, R4, 0xe00, RZ, 0xc0, !PT ;  /* 0x00000e0004047812 */ /* 0x000fe200078ec0ff */
[----:B------:R-:W-:Y:S05]  /*27d0*/  WARPSYNC.ALL ;  /* 0x0000000000007948 */ /* 0x000fea0003800000 */
[----:B------:R-:W-:-:S02]  /*27e0*/  LOP3.LUT R6, R5, 0xc0, RZ, 0xc0, !PT ;  /* 0x000000c005067812 */ /* 0x000fc400078ec0ff */
[----:B------:R-:W-:Y:S02]  /*27f0*/  LOP3.LUT R4, R4, 0x20, R5, 0xf8, !PT ;  /* 0x0000002004047812 */ /* 0x000fe400078ef805 */
[----:B------:R-:W-:Y:S02]  /*2800*/  LOP3.LUT R6, R6, 0x8, R7, 0xf8, !PT ;  /* 0x0000000806067812 */ /* 0x000fe400078ef807 */
[----:B------:R-:W-:Y:S01]  /*2810*/  LOP3.LUT R4, R4, 0x100, R5, 0xf8, !PT ;  /* 0x0000010004047812 */ /* 0x000fe200078ef805 */
[----:B------:R-:W-:Y:S01]  /*2820*/  IMAD.U32 R5, RZ, RZ, UR47 ;  /* 0x0000002fff057e24 */ /* 0x000fe2000f8e00ff */
[----:B------:R-:W-:-:S04]  /*2830*/  LOP3.LUT R9, R6, 0x18, R9, 0x78, !PT ;  /* 0x0000001806097812 */ /* 0x000fc800078e7809 */
[----:B------:R-:W-:-:S05]  /*2840*/  LOP3.LUT R4, R4, R9, RZ, 0xfc, !PT ;  /* 0x0000000904047212 */ /* 0x000fca00078efcff */
[----:B------:R-:W-:-:S05]  /*2850*/  IMAD R4, R5, 0x1000, R4 ;  /* 0x0000100005047824 */ /* 0x000fca00078e0204 */
[----:B------:R-:W-:-:S05]  /*2860*/  LEA R4, R4, UR51, 0x1 ;  /* 0x0000003304047c11 */ /* 0x000fca000f8e08ff */
[C---:B------:R-:W-:Y:S02]  /*2870*/  VIADD R5, R4.reuse, 0x200 ;  /* 0x0000020004057836 */ /* 0x040fe40000000000 */
[----:B------:R-:W-:Y:S02]  /*2880*/  VIADD R8, R4, 0x220 ;  /* 0x0000022004087836 */ /* 0x000fe40000000000 */
[----:B------:R-:W-:Y:S02]  /*2890*/  @P3 VIADD R8, R5, 0xffffffe0 ;  /* 0xffffffe005083836 */ /* 0x000fe40000000000 */
[----:B------:R-:W3:Y:S04]  /*28a0*/  LDSM.16.M88.4 R4, [R4+0x200] ;  /* 0x000200000404783b */ /* 0x000ee80000000200 */
[----:B------:R-:W4:Y:S02]  /*28b0*/  LDSM.16.M88.4 R8, [R8] ;  /* 0x000000000808783b */ /* 0x000f240000000200 */
.L_x_51:
[----:B------:R-:W-:-:S04]  /*28c0*/  UIADD3 UR4, UR47, 0x1, URZ ;  /* 0x000000012f047890 */ /* 0x000fc8000fffe03f */
[----:B------:R-:W-:-:S04]  /*28d0*/  UISETP.NE.AND UP0, UPT, UR4, 0x3, UPT ;  /* 0x000000030400788c */ /* 0x000fc8000bf05270 */
[----:B------:R-:W-:Y:S02]  /*28e0*/  USEL UR5, URZ, 0x1, UP0 ;  /* 0x000000013f057887 */ /* 0x000fe40008000000 */
[----:B------:R-:W-:-:S04]  /*28f0*/  USEL UR4, UR4, URZ, UP0 ;  /* 0x0000003f04047287 */ /* 0x000fc80008000000 */
[----:B------:R-:W-:Y:S02]  /*2900*/  LOP3.LUT R3, R3, UR5, RZ, 0x3c, !PT ;  /* 0x0000000503037c12 */ /* 0x000fe4000f8e3cff */
[----:B------:R-:W-:-:S07]  /*2910*/  IMAD.U32 R12, RZ, RZ, UR4 ;  /* 0x00000004ff0c7e24 */ /* 0x000fce000f8e00ff */
.L_x_48:
[----:B------:R-:W-:Y:S05]  /*2920*/  BSYNC B0 ;  /* 0x0000000000007941 */ /* 0x000fea0003800000 */
.L_x_47:
[C---:B-----5:R-:W-:Y:S01]  /*2930*/  FMUL R60, R58.reuse, R24 ;  /* 0x000000183a3c7220 */ /* 0x060fe20000400000 */
[C---:B------:R-:W-:Y:S01]  /*2940*/  FMUL R13, R58.reuse, R26 ;  /* 0x0000001a3a0d7220 */ /* 0x040fe20000400000 */
[--C-:B---3--:R-:W-:Y:S02]  /*2950*/  HADD2.F32 R24, -RZ, R5.reuse.H0_H0 ;  /* 0x20000005ff187230 */ /* 0x108fe40000004100 */
[C---:B------:R-:W-:Y:S01]  /*2960*/  FMUL R27, R58.reuse, R27 ;  /* 0x0000001b3a1b7220 */ /* 0x040fe20000400000 */
[----:B------:R-:W-:Y:S02]  /*2970*/  HADD2.F32 R26, -RZ, R5.H1_H1 ;  /* 0x30000005ff1a7230 */ /* 0x000fe40000004100 */
[----:B------:R-:W-:Y:S01]  /*2980*/  FMUL R31, R58, R31 ;  /* 0x0000001f3a1f7220 */ /* 0x000fe20000400000 */
[----:B------:R-:W-:Y:S02]  /*2990*/  HADD2.F32 R20, -RZ, R4.H1_H1 ;  /* 0x30000004ff147230 */ /* 0x000fe40000004100 */
[----:B------:R-:W-:Y:S01]  /*29a0*/  FFMA R15, R57, R24, R13 ;  /* 0x00000018390f7223 */ /* 0x000fe2000000000d */
[----:B------:R-:W-:-:S02]  /*29b0*/  HADD2.F32 R24, -RZ, R7.H0_H0 ;  /* 0x20000007ff187230 */ /* 0x000fc40000004100 */
[C---:B------:R-:W-:Y:S01]  /*29c0*/  FFMA R62, R57.reuse, R26, R27 ;  /* 0x0000001a393e7223 */ /* 0x040fe2000000001b */
[C---:B------:R-:W-:Y:S01]  /*29d0*/  FMUL R13, R58.reuse, R30 ;  /* 0x0000001e3a0d7220 */ /* 0x040fe20000400000 */
[----:B------:R-:W-:Y:S02]  /*29e0*/  HADD2.F32 R26, -RZ, R7.H1_H1 ;  /* 0x30000007ff1a7230 */ /* 0x000fe40000004100 */
[C---:B------:R-:W-:Y:S01]  /*29f0*/  FMUL R25, R58.reuse, R25 ;  /* 0x000000193a197220 */ /* 0x040fe20000400000 */
[C---:B------:R-:W-:Y:S01]  /*2a00*/  FMUL R35, R58.reuse, R35 ;  /* 0x000000233a237220 */ /* 0x040fe20000400000 */
[C---:B------:R-:W-:Y:S01]  /*2a10*/  FFMA R21, R57.reuse, R24, R13 ;  /* 0x0000001839157223 */ /* 0x040fe2000000000d */
[--C-:B----4-:R-:W-:Y:S02]  /*2a20*/  HADD2.F32 R24, -RZ, R9.reuse.H0_H0 ;  /* 0x20000009ff187230 */ /* 0x110fe40000004100 */
[----:B------:R-:W-:Y:S01]  /*2a30*/  FFMA R30, R57, R26, R31 ;  /* 0x0000001a391e7223 */ /* 0x000fe2000000001f */
[----:B------:R-:W-:Y:S01]  /*2a40*/  FMUL R13, R58, R34 ;  /* 0x000000223a0d7220 */ /* 0x000fe20000400000 */
[----:B------:R-:W-:-:S02]  /*2a50*/  HADD2.F32 R26, -RZ, R9.H1_H1 ;  /* 0x30000009ff1a7230 */ /* 0x000fc40000004100 */
[C---:B------:R-:W-:Y:S01]  /*2a60*/  FFMA R25, R57.reuse, R20, R25 ;  /* 0x0000001439197223 */ /* 0x040fe20000000019 */
[----:B------:R-:W-:Y:S02]  /*2a70*/  HADD2.F32 R20, -RZ, R6.H1_H1 ;  /* 0x30000006ff147230 */ /* 0x000fe40000004100 */
[----:B------:R-:W-:Y:S01]  /*2a80*/  FMUL R29, R58, R29 ;  /* 0x0000001d3a1d7220 */ /* 0x000fe20000400000 */
[----:B------:R-:W-:Y:S02]  /*2a90*/  HADD2.F32 R14, -RZ, R4.H0_H0 ;  /* 0x20000004ff0e7230 */ /* 0x000fe40000004100 */
[C---:B------:R-:W-:Y:S01]  /*2aa0*/  FFMA R24, R57.reuse, R24, R13 ;  /* 0x0000001839187223 */ /* 0x040fe2000000000d */
[C---:B------:R-:W-:Y:S01]  /*2ab0*/  FFMA R35, R57.reuse, R26, R35 ;  /* 0x0000001a39237223 */ /* 0x040fe20000000023 */
[C---:B------:R-:W-:Y:S02]  /*2ac0*/  IMAD.SHL.U32 R13, R18.reuse, 0x10, RZ ;  /* 0x00000010120d7824 */ /* 0x040fe400078e00ff */
[----:B------:R-:W-:Y:S01]  /*2ad0*/  FFMA R29, R57, R20, R29 ;  /* 0x00000014391d7223 */ /* 0x000fe2000000001d */
[----:B------:R-:W-:-:S02]  /*2ae0*/  IMAD.SHL.U32 R26, R18, 0x20, RZ ;  /* 0x00000020121a7824 */ /* 0x000fc400078e00ff */
[----:B------:R-:W-:Y:S01]  /*2af0*/  FFMA R60, R57, R14, R60 ;  /* 0x0000000e393c7223 */ /* 0x000fe2000000003c */
[----:B------:R-:W-:Y:S02]  /*2b00*/  HADD2.F32 R20, -RZ, R8.H1_H1 ;  /* 0x30000008ff147230 */ /* 0x000fe40000004100 */
[C---:B------:R-:W-:Y:S01]  /*2b10*/  FMUL R33, R58.reuse, R33 ;  /* 0x000000213a217220 */ /* 0x040fe20000400000 */
[----:B------:R-:W-:Y:S01]  /*2b20*/  HADD2.F32 R14, -RZ, R6.H0_H0 ;  /* 0x20000006ff0e7230 */ /* 0x000fe20000004100 */
[----:B------:R-:W-:Y:S01]  /*2b30*/  LOP3.LUT R13, R13, 0xe00, RZ, 0xc0, !PT ;  /* 0x00000e000d0d7812 */ /* 0x000fe200078ec0ff */
[----:B------:R-:W-:Y:S01]  /*2b40*/  FMUL R28, R58, R28 ;  /* 0x0000001c3a1c7220 */ /* 0x000fe20000400000 */
[----:B------:R-:W-:Y:S01]  /*2b50*/  SHF.R.U32.HI R34, RZ, 0x1, R18 ;  /* 0x00000001ff227819 */ /* 0x000fe20000011612 */
[----:B------:R-:W-:Y:S01]  /*2b60*/  FFMA R33, R57, R20, R33 ;  /* 0x0000001439217223 */ /* 0x000fe20000000021 */
[----:B------:R-:W-:Y:S01]  /*2b70*/  LOP3.LUT R23, R26, 0xc0, RZ, 0xc0, !PT ;  /* 0x000000c01a177812 */ /* 0x000fe200078ec0ff */
[----:B------:R-:W-:Y:S01]  /*2b80*/  HADD2.F32 R20, -RZ, R10.H1_H1 ;  /* 0x3000000aff147230 */ /* 0x000fe20000004100 */
[----:B------:R-:W-:Y:S01]  /*2b90*/  LOP3.LUT R13, R13, 0x20, R26, 0xf8, !PT ;  /* 0x000000200d0d7812 */ /* 0x000fe200078ef81a */
[----:B------:R-:W-:Y:S01]  /*2ba0*/  FFMA R28, R57, R14, R28 ;  /* 0x0000000e391c7223 */ /* 0x000fe2000000001c */
[----:B------:R-:W-:Y:S01]  /*2bb0*/  FMUL R37, R58, R37 ;  /* 0x000000253a257220 */ /* 0x000fe20000400000 */
[----:B------:R-:W-:Y:S01]  /*2bc0*/  LOP3.LUT R23, R23, 0x8, R34, 0xf8, !PT ;  /* 0x0000000817177812 */ /* 0x000fe200078ef822 */
[----:B------:R-:W-:-:S02]  /*2bd0*/  HADD2.F32 R14, -RZ, R8.H0_H0 ;  /* 0x20000008ff0e7230 */ /* 0x000fc40000004100 */
[----:B------:R-:W-:Y:S01]  /*2be0*/  FMUL R32, R58, R32 ;  /* 0x000000203a207220 */ /* 0x000fe20000400000 */
[C---:B------:R-:W-:Y:S01]  /*2bf0*/  IMAD.SHL.U32 R34, R18.reuse, 0x4, RZ ;  /* 0x0000000412227824 */ /* 0x040fe200078e00ff */
[----:B------:R-:W-:Y:S01]  /*2c00*/  LOP3.LUT R26, R13, 0x100, R26, 0xf8, !PT ;  /* 0x000001000d1a7812 */ /* 0x000fe200078ef81a */
[C---:B------:R-:W-:Y:S01]  /*2c10*/  FFMA R37, R57.reuse, R20, R37 ;  /* 0x0000001439257223 */ /* 0x040fe20000000025 */
[----:B------:R-:W-:Y:S01]  /*2c20*/  LOP3.LUT R13, R18, 0xff, RZ, 0xc0, !PT ;  /* 0x000000ff120d7812 */ /* 0x000fe200078ec0ff */
[----:B------:R-:W-:Y:S02]  /*2c30*/  HADD2.F32 R20, -RZ, R11.H1_H1 ;  /* 0x3000000bff147230 */ /* 0x000fe40000004100 */
[----:B------:R-:W-:Y:S01]  /*2c40*/  FFMA R32, R57, R14, R32 ;  /* 0x0000000e39207223 */ /* 0x000fe20000000020 */
[----:B------:R-:W-:Y:S01]  /*2c50*/  FMUL R39, R58, R39 ;  /* 0x000000273a277220 */ /* 0x000fe20000400000 */
[----:B------:R-:W-:Y:S01]  /*2c60*/  LOP3.LUT R23, R23, 0x18, R34, 0x78, !PT ;  /* 0x0000001817177812 */ /* 0x000fe200078e7822 */
[----:B------:R-:W-:-:S02]  /*2c70*/  HADD2.F32 R14, -RZ, R10.H0_H0 ;  /* 0x2000000aff0e7230 */ /* 0x000fc40000004100 */
[----:B------:R-:W-:Y:S01]  /*2c80*/  FMUL R36, R58, R36 ;  /* 0x000000243a247220 */ /* 0x000fe20000400000 */
[----:B------:R-:W-:Y:S02]  /*2c90*/  VIADD R13, R13, 0x1f ;  /* 0x0000001f0d0d7836 */ /* 0x000fe40000000000 */
[C---:B------:R-:W-:Y:S01]  /*2ca0*/  FFMA R39, R57.reuse, R20, R39 ;  /* 0x0000001439277223 */ /* 0x040fe20000000027 */
[----:B------:R-:W-:Y:S01]  /*2cb0*/  LOP3.LUT R27, R26, R23, RZ, 0xfc, !PT ;  /* 0x000000171a1b7212 */ /* 0x000fe200078efcff */
[----:B------:R-:W-:Y:S02]  /*2cc0*/  IMAD.U32 R20, RZ, RZ, UR47 ;  /* 0x0000002fff147e24 */ /* 0x000fe4000f8e00ff */
[----:B------:R-:W-:Y:S01]  /*2cd0*/  FFMA R36, R57, R14, R36 ;  /* 0x0000000e39247223 */ /* 0x000fe20000000024 */
[----:B------:R-:W-:Y:S02]  /*2ce0*/  HADD2.F32 R14, -RZ, R11.H0_H0 ;  /* 0x2000000bff0e7230 */ /* 0x000fe40000004100 */
[----:B------:R-:W-:Y:S01]  /*2cf0*/  FMUL R38, R58, R38 ;  /* 0x000000263a267220 */ /* 0x000fe20000400000 */
[----:B------:R-:W-:Y:S01]  /*2d00*/  ISETP.GT.U32.AND P3, PT, R13, 0x3e, PT ;  /* 0x0000003e0d00780c */ /* 0x000fe20003f64070 */
[----:B------:R-:W-:Y:S01]  /*2d10*/  IMAD.MOV.U32 R13, RZ, RZ, 0x20 ;  /* 0x00000020ff0d7424 */ /* 0x000fe200078e00ff */
[----:B------:R-:W-:Y:S01]  /*2d20*/  F2FP.F16.F32.PACK_AB R61, R62, R15 ;  /* 0x0000000f3e3d723e */ /* 0x000fe200000000ff */
[----:B------:R-:W-:Y:S01]  /*2d30*/  IMAD R15, R20, 0x1000, R27 ;  /* 0x00001000140f7824 */ /* 0x000fe200078e021b */
[----:B------:R-:W-:Y:S01]  /*2d40*/  LOP3.LUT P5, RZ, R18, 0x4, RZ, 0xc0, !PT ;  /* 0x0000000412ff7812 */ /* 0x000fe200078ac0ff */
[----:B------:R-:W-:Y:S01]  /*2d50*/  FFMA R14, R57, R14, R38 ;  /* 0x0000000e390e7223 */ /* 0x000fe20000000026 */
[----:B------:R-:W-:Y:S01]  /*2d60*/  F2FP.F16.F32.PACK_AB R32, R33, R32 ;  /* 0x000000202120723e */ /* 0x000fe200000000ff */
[----:B------:R-:W-:Y:S05]  /*2d70*/  WARPSYNC.ALL ;  /* 0x0000000000007948 */ /* 0x000fea0003800000 */
[----:B------:R-:W-:Y:S01]  /*2d80*/  SEL R13, R13, 0xffffffe0, !P5 ;  /* 0xffffffe00d0d7807 */ /* 0x000fe20006800000 */
[----:B------:R-:W-:Y:S01]  /*2d90*/  BSSY B0, `(.L_x_52) ;  /* 0x0000019000007945 */ /* 0x000fe20003800000 */
[----:B------:R-:W-:-:S02]  /*2da0*/  LEA R20, R15, UR51, 0x1 ;  /* 0x000000330f147c11 */ /* 0x000fc4000f8e08ff */
[----:B------:R-:W-:Y:S02]  /*2db0*/  F2FP.F16.F32.PACK_AB R33, R35, R24 ;  /* 0x000000182321723e */ /* 0x000fe400000000ff */
[----:B------:R-:W-:Y:S02]  /*2dc0*/  F2FP.F16.F32.PACK_AB R60, R25, R60 ;  /* 0x0000003c193c723e */ /* 0x000fe400000000ff */
[----:B------:R-:W-:Y:S02]  /*2dd0*/  F2FP.F16.F32.PACK_AB R62, R29, R28 ;  /* 0x0000001c1d3e723e */ /* 0x000fe400000000ff */
[----:B------:R-:W-:Y:S02]  /*2de0*/  F2FP.F16.F32.PACK_AB R63, R30, R21 ;  /* 0x000000151e3f723e */ /* 0x000fe400000000ff */
[----:B------:R-:W-:Y:S02]  /*2df0*/  F2FP.F16.F32.PACK_AB R35, R39, R14 ;  /* 0x0000000e2723723e */ /* 0x000fe400000000ff */
[----:B------:R-:W-:Y:S01]  /*2e00*/  F2FP.F16.F32.PACK_AB R34, R37, R36 ;  /* 0x000000242522723e */ /* 0x000fe200000000ff */
[----:B------:R3:W-:Y:S01]  /*2e10*/  STSM.16.M88.4 [R20+0x200], R60 ;  /* 0x0002003c14007844 */ /* 0x0007e20000000200 */
[----:B------:R-:W-:-:S05]  /*2e20*/  IADD3 R14, R13, 0x200, R20 ;  /* 0x000002000d0e7810 */ /* 0x000fca0007ffe014 */
[----:B------:R3:W-:Y:S01]  /*2e30*/  STSM.16.M88.4 [R14], R32 ;  /* 0x000000200e007844 */ /* 0x0007e20000000200 */
[----:B------:R-:W-:Y:S01]  /*2e40*/  @!PT LDS RZ, [RZ] ;  /* 0x00000000fffff984 */ /* 0x000fe20000000800 */
[----:B------:R-:W-:Y:S01]  /*2e50*/  @!PT LDS RZ, [RZ] ;  /* 0x00000000fffff984 */ /* 0x000fe20000000800 */
[----:B------:R-:W-:Y:S01]  /*2e60*/  @!PT LDS RZ, [RZ] ;  /* 0x00000000fffff984 */ /* 0x000fe20000000800 */
[----:B------:R-:W-:Y:S01]  /*2e70*/  @!PT LDS RZ, [RZ] ;  /* 0x00000000fffff984 */ /* 0x000fe20000000800 */
[----:B------:R4:W-:Y:S06]  /*2e80*/  MEMBAR.ALL.CTA ;  /* 0x0000000000007992 */ /* 0x0009ec0000008000 */
[----:B----4-:R-:W4:Y:S02]  /*2e90*/  FENCE.VIEW.ASYNC.S ;  /* 0x00000000000073c6 */ /* 0x010f240000000000 */
[----:B----4-:R-:W-:Y:S06]  /*2ea0*/  BAR.SYNC.DEFER_BLOCKING 0x1, 0x100 ;  /* 0x0044000000007b1d */ /* 0x010fec0000010000 */
[----:B------:R-:W-:Y:S05]  /*2eb0*/  @P3 BRA `(.L_x_53) ;  /* 0x0000000000183947 */ /* 0x000fea0003800000 */
[----:B------:R-:W-:Y:S02]  /*2ec0*/  ULEA UR40, UR47, UR51, 0xd ;  /* 0x000000332f287291 */ /* 0x000fe4000f8e683f */
[----:B------:R-:W-:Y:S02]  /*2ed0*/  UIADD3 UR4, UP0, UR56, 0x4f0, URZ ;  /* 0x000004f038047890 */ /* 0x000fe4000ff1e03f */
[----:B------:R-:W-:Y:S02]  /*2ee0*/  UIADD3 UR40, UR40, 0x200, URZ ;  /* 0x0000020028287890 */ /* 0x000fe4000fffe03f */
[----:B------:R-:W-:-:S09]  /*2ef0*/  UIADD3.X UR5, URZ, UR57, URZ, UP0, !UPT ;  /* 0x000000393f057290 */ /* 0x000fd200087fe43f */
[----:B------:R4:W-:Y:S02]  /*2f00*/  UTMASTG.3D [UR40], [UR4] ;  /* 0x00000028040073b5 */ /* 0x0009e40008010000 */
[----:B----4-:R0:W-:Y:S02]  /*2f10*/  UTMACMDFLUSH ;  /* 0x00000000000079b7 */ /* 0x0101e40000000000 */
.L_x_53:
[----:B------:R-:W-:Y:S05]  /*2f20*/  BSYNC B0 ;  /* 0x0000000000007941 */ /* 0x000fea0003800000 */
.L_x_52:
[----:B------:R-:W-:Y:S01]  /*2f30*/  UIADD3 UR4, UR47, 0x1, URZ ;  /* 0x000000012f047890 */ /* 0x000fe2000fffe03f */
[----:B------:R-:W-:Y:S01]  /*2f40*/  BSSY B0, `(.L_x_54) ;  /* 0x0000008000007945 */ /* 0x000fe20003800000 */
[----:B------:R-:W-:Y:S02]  /*2f50*/  UIADD3 UR8, UR49, UR39, URZ ;  /* 0x0000002731087290 */ /* 0x000fe4000fffe03f */
[----:B------:R-:W-:-:S04]  /*2f60*/  UISETP.NE.AND UP0, UPT, UR4, 0x3, UPT ;  /* 0x000000030400788c */ /* 0x000fc8000bf05270 */
[----:B------:R-:W-:Y:S02]  /*2f70*/  USEL UR9, URZ, 0x1, UP0 ;  /* 0x000000013f097887 */ /* 0x000fe40008000000 */
[----:B------:R-:W-:Y:S02]  /*2f80*/  USEL UR10, UR4, URZ, UP0 ;  /* 0x0000003f040a7287 */ /* 0x000fe40008000000 */
[----:B------:R-:W-:Y:S01]  /*2f90*/  ULOP3.LUT UR9, UR48, UR9, URZ, 0x3c, !UPT ;  /* 0x0000000930097292 */ /* 0x000fe2000f8e3c3f */
[----:B------:R-:W-:Y:S11]  /*2fa0*/  @P3 BRA `(.L_x_55) ;  /* 0x0000000000043947 */ /* 0x000ff60003800000 */
[----:B------:R-:W-:-:S04]  /*2fb0*/  DEPBAR.LE SB0, 0x1 ;  /* 0x000080400000791a */ /* 0x000fc80000000000 */
.L_x_55:
[----:B------:R-:W-:Y:S05]  /*2fc0*/  BSYNC B0 ;  /* 0x0000000000007941 */ /* 0x000fea0003800000 */
.L_x_54:
[----:B------:R-:W-:Y:S01]  /*2fd0*/  BAR.SYNC.DEFER_BLOCKING 0x1, 0x100 ;  /* 0x0044000000007b1d */ /* 0x000fe20000010000 */
[----:B------:R-:W-:-:S13]  /*2fe0*/  ISETP.NE.AND P4, PT, RZ, UR37, PT ;  /* 0x00000025ff007c0c */ /* 0x000fda000bf85270 */
[----:B------:R-:W-:Y:S05]  /*2ff0*/  @!P4 BRA `(.L_x_56) ;  /* 0x000000000034c947 */ /* 0x000fea0003800000 */
[----:B------:R-:W-:Y:S04]  /*3000*/  BSSY B0, `(.L_x_57) ;  /* 0x0000009000007945 */ /* 0x000fe80003800000 */
[----:B------:R-:W-:Y:S05]  /*3010*/  @!P0 BRA `(.L_x_58) ;  /* 0x00000000001c8947 */ /* 0x000fea0003800000 */
[----:B------:R-:W-:-:S13]  /*3020*/  ISETP.NE.AND P4, PT, R65, 0x3, PT ;  /* 0x000000034100780c */ /* 0x000fda0003f85270 */
[----:B------:R-:W-:Y:S05]  /*3030*/  @!P4 BRA `(.L_x_59) ;  /* 0x000000000004c947 */ /* 0x000fea0003800000 */
[----:B------:R-:W-:Y:S01]  /*3040*/  BPT.TRAP 0x1 ;  /* 0x000000040000795c */ /* 0x000fe20000300000 */
.L_x_59:
[----:B------:R-:W-:-:S04]  /*3050*/  ULEA UR4, UR36, UR51, 0x3 ;  /* 0x0000003324047291 */ /* 0x000fc8000f8e183f */
[----:B------:R-:W-:-:S04]  /*3060*/  UIADD3 UR4, UR4, 0x98, URZ ;  /* 0x0000009804047890 */ /* 0x000fc8000fffe03f */
[----:B------:R-:W-:-:S09]  /*3070*/  UPRMT UR4, UR50, 0x654, UR4 ;  /* 0x0000065432047896 */ /* 0x000fd20008000004 */
[----:B------:R-:W-:Y:S03]  /*3080*/  SYNCS.ARRIVE.TRANS64.RED.A1T0 RZ, [UR4], RZ ;  /* 0x000000ffffff79a7 */ /* 0x000fe60008100404 */
.L_x_58:
[----:B------:R-:W-:Y:S05]  /*3090*/  BSYNC B0 ;  /* 0x0000000000007941 */ /* 0x000fea0003800000 */
.L_x_57:
[----:B------:R-:W-:-:S04]  /*30a0*/  UIADD3 UR36, UR36, 0x1, URZ ;  /* 0x0000000124247890 */ /* 0x000fc8000fffe03f */
[----:B------:R-:W-:-:S04]  /*30b0*/  UISETP.NE.AND UP0, UPT, UR36, 0x3, UPT ;  /* 0x000000032400788c */ /* 0x000fc8000bf05270 */
[----:B------:R-:W-:-:S12]  /*30c0*/  USEL UR36, UR36, URZ, UP0 ;  /* 0x0000003f24247287 */ /* 0x000fd80008000000 */
.L_x_56:
[----:B------:R-:W-:Y:S01]  /*30d0*/  USHF.R.U32.HI UR4, URZ, 0x3, UR8 ;  /* 0x000000033f047899 */ /* 0x000fe20008011608 */
[----:B------:R-:W-:Y:S01]  /*30e0*/  BSSY B0, `(.L_x_60) ;  /* 0x000001d000007945 */ /* 0x000fe20003800000 */
[----:B------:R-:W-:Y:S02]  /*30f0*/  UISETP.GT.U32.AND UP0, UPT, UR8, 0x7, UPT ;  /* 0x000000070800788c */ /* 0x000fe4000bf04070 */
[----:B------:R-:W-:Y:S02]  /*3100*/  ULOP3.LUT UR4, UR4, 0x1, URZ, 0xc0, !UPT ;  /* 0x0000000104047892 */ /* 0x000fe4000f8ec03f */
[----:B------:R-:W-:Y:S02]  /*3110*/  UISETP.LT.U32.AND UP1, UPT, UR49, 0x8, UP0 ;  /* 0x000000083100788c */ /* 0x000fe40008721070 */
[----:B------:R-:W-:Y:S02]  /*3120*/  UISETP.NE.U32.AND UP2, UPT, UR4, 0x1, UPT ;  /* 0x000000010400788c */ /* 0x000fe4000bf45070 */
[----:B------:R-:W-:-:S02]  /*3130*/  USEL UR5, URZ, 0x1, !UP1 ;  /* 0x000000013f057887 */ /* 0x000fc4000c800000 */
[----:B------:R-:W-:-:S04]  /*3140*/  UISETP.GT.U32.AND UP0, UPT, UR49, 0x7, !UP2 ;  /* 0x000000073100788c */ /* 0x000fc8000d704070 */
[----:B------:R-:W-:-:S04]  /*3150*/  USEL UR4, URZ, 0x1, !UP0 ;  /* 0x000000013f047887 */ /* 0x000fc8000c000000 */
[----:B------:R-:W-:Y:S01]  /*3160*/  ULOP3.LUT UR38, UR4, UR38, UR5, 0x96, !UPT ;  /* 0x0000002604267292 */ /* 0x000fe2000f8e9605 */
[----:B------:R-:W-:Y:S11]  /*3170*/  @!P0 BRA `(.L_x_61) ;  /* 0x00000000004c8947 */ /* 0x000ff60003800000 */
[----:B------:R-:W-:-:S13]  /*3180*/  ISETP.NE.AND P4, PT, R65, 0x3, PT ;  /* 0x000000034100780c */ /* 0x000fda0003f85270 */
[----:B------:R-:W-:Y:S05]  /*3190*/  @!P4 BRA `(.L_x_62) ;  /* 0x000000000004c947 */ /* 0x000fea0003800000 */
[----:B------:R-:W-:Y:S01]  /*31a0*/  BPT.TRAP 0x1 ;  /* 0x000000040000795c */ /* 0x000fe20000300000 */
.L_x_62:
[----:B------:R-:W-:Y:S01]  /*31b0*/  SHF.L.U32 R15, R3, 0x1f, RZ ;  /* 0x0000001f030f7819 */ /* 0x000fe200000006ff */
[----:B------:R-:W-:Y:S01]  /*31c0*/  BSSY B1, `(.L_x_63) ;  /* 0x000000b000017945 */ /* 0x000fe20003800000 */
[C---:B---3--:R-:W-:Y:S01]  /*31d0*/  LEA R20, R12.reuse, UR51, 0x3 ;  /* 0x000000330c147c11 */ /* 0x048fe2000f8e18ff */
[----:B------:R-:W-:Y:S01]  /*31e0*/  @!P2 IMAD R12, R12, 0x1000, R27 ;  /* 0x000010000c0ca824 */ /* 0x000fe200078e021b */
[----:B------:R-:W-:Y:S02]  /*31f0*/  PLOP3.LUT P4, PT, PT, PT, PT, 0x8, 0x0 ;  /* 0x000000000000781c */ /* 0x000fe40003f8e170 */
[----:B------:R-:W-:Y:S01]  /*3200*/  @!P2 PLOP3.LUT P4, PT, P5, PT, PT, 0x80, 0x0 ;  /* 0x000000000000a81c */ /* 0x000fe20002f8f070 */
[----:B------:R-:W3:Y:S01]  /*3210*/  SYNCS.PHASECHK.TRANS64.TRYWAIT P5, [R20+URZ+0x80], R15 ;  /* 0x0000800f140075a7 */ /* 0x000ee200080a017f */
[----:B------:R-:W-:-:S05]  /*3220*/  @!P2 LEA R12, R12, UR51, 0x1 ;  /* 0x000000330c0cac11 */ /* 0x000fca000f8e08ff */
[C---:B------:R-:W-:Y:S02]  /*3230*/  @!P2 VIADD R3, R12.reuse, 0x200 ;  /* 0x000002000c03a836 */ /* 0x040fe40000000000 */
[----:B------:R-:W-:-:S04]  /*3240*/  @!P2 VIADD R14, R12, 0x220 ;  /* 0x000002200c0ea836 */ /* 0x000fc80000000000 */
[----:B------:R-:W-:Y:S01]  /*3250*/  @P4 VIADD R14, R3, 0xffffffe0 ;  /* 0xffffffe0030e4836 */ /* 0x000fe20000000000 */
[----:B---3--:R-:W-:Y:S06]  /*3260*/  @!P5 BRA `(.L_x_64) ;  /* 0x000000380078d947 */ /* 0x008fec0003800000 */
.L_x_138:
[----:B------:R-:W-:Y:S05]  /*3270*/  BSYNC B1 ;  /* 0x0000000000017941 */ /* 0x000fea0003800000 */
.L_x_63:
[----:B------:R-:W-:Y:S05]  /*3280*/  @!P2 WARPSYNC.ALL ;  /* 0x000000000000a948 */ /* 0x000fea0003800000 */
[----:B------:R4:W1:Y:S04]  /*3290*/  @!P2 LDSM.16.M88.4 R4, [R12+0x200] ;  /* 0x000200000c04a83b */ /* 0x0008680000000200 */
[----:B------:R4:W1:Y:S02]  /*32a0*/  @!P2 LDSM.16.M88.4 R8, [R14] ;  /* 0x000000000e08a83b */ /* 0x0008640000000200 */
.L_x_61:
[----:B------:R-:W-:Y:S05]  /*32b0*/  BSYNC B0 ;  /* 0x0000000000007941 */ /* 0x000fea0003800000 */
.L_x_60:
[--C-:B-1--4-:R-:W-:Y:S02]  /*32c0*/  HADD2.F32 R12, -RZ, R4.reuse.H0_H0 ;  /* 0x20000004ff0c7230 */ /* 0x112fe40000004100 */
[C---:B------:R-:W-:Y:S01]  /*32d0*/  FMUL R41, R58.reuse, R41 ;  /* 0x000000293a297220 */ /* 0x040fe20000400000 */
[----:B------:R-:W-:Y:S02]  /*32e0*/  HADD2.F32 R4, -RZ, R4.H1_H1 ;  /* 0x30000004ff047230 */ /* 0x000fe40000004100 */
[C---:B---3--:R-:W-:Y:S01]  /*32f0*/  FMUL R60, R58.reuse, R40 ;  /* 0x000000283a3c7220 */ /* 0x048fe20000400000 */
[----:B------:R-:W-:Y:S02]  /*3300*/  HADD2.F32 R24, -RZ, R6.H0_H0 ;  /* 0x20000006ff187230 */ /* 0x000fe40000004100 */
[----:B------:R-:W-:Y:S01]  /*3310*/  FMUL R3, R58, R42 ;  /* 0x0000002a3a037220 */ /* 0x000fe20000400000 */
[----:B------:R-:W-:Y:S02]  /*3320*/  HADD2.F32 R14, -RZ, R5.H0_H0 ;  /* 0x20000005ff0e7230 */ /* 0x000fe40000004100 */
[----:B------:R-:W-:Y:S01]  /*3330*/  FFMA R41, R57, R4, R41 ;  /* 0x0000000439297223 */ /* 0x000fe20000000029 */
[----:B------:R-:W-:-:S02]  /*3340*/  IMAD.U32 R4, RZ, RZ, UR10 ;  /* 0x0000000aff047e24 */ /* 0x000fc4000f8e00ff */
[C---:B------:R-:W-:Y:S01]  /*3350*/  FMUL R43, R58.reuse, R43 ;  /* 0x0000002b3a2b7220 */ /* 0x040fe20000400000 */
[----:B------:R-:W-:Y:S02]  /*3360*/  HADD2.F32 R20, -RZ, R5.H1_H1 ;  /* 0x30000005ff147230 */ /* 0x000fe40000004100 */
[C---:B------:R-:W-:Y:S01]  /*3370*/  FMUL R5, R58.reuse, R44 ;  /* 0x0000002c3a057220 */ /* 0x040fe20000400000 */
[----:B------:R-:W-:Y:S02]  /*3380*/  HADD2.F32 R6, -RZ, R6.H1_H1 ;  /* 0x30000006ff067230 */ /* 0x000fe40000004100 */
[C---:B------:R-:W-:Y:S01]  /*3390*/  FMUL R45, R58.reuse, R45 ;  /* 0x0000002d3a2d7220 */ /* 0x040fe20000400000 */
[--C-:B------:R-:W-:Y:S02]  /*33a0*/  HADD2.F32 R26, -RZ, R7.reuse.H0_H0 ;  /* 0x20000007ff1a7230 */ /* 0x100fe40000004100 */
[----:B------:R-:W-:Y:S01]  /*33b0*/  FMUL R47, R58, R47 ;  /* 0x0000002f3a2f7220 */ /* 0x000fe20000400000 */
[----:B------:R-:W-:-:S02]  /*33c0*/  HADD2.F32 R28, -RZ, R7.H1_H1 ;  /* 0x30000007ff1c7230 */ /* 0x000fc40000004100 */
[C---:B------:R-:W-:Y:S01]  /*33d0*/  FMUL R7, R58.reuse, R46 ;  /* 0x0000002e3a077220 */ /* 0x040fe20000400000 */
[----:B------:R-:W-:Y:S02]  /*33e0*/  HADD2.F32 R30, -RZ, R8.H0_H0 ;  /* 0x20000008ff1e7230 */ /* 0x000fe40000004100 */
[C---:B------:R-:W-:Y:S01]  /*33f0*/  FMUL R15, R58.reuse, R48 ;  /* 0x000000303a0f7220 */ /* 0x040fe20000400000 */
[----:B------:R-:W-:Y:S02]  /*3400*/  HADD2.F32 R36, -RZ, R10.H0_H0 ;  /* 0x2000000aff247230 */ /* 0x000fe40000004100 */
[C---:B------:R-:W-:Y:S01]  /*3410*/  FMUL R49, R58.reuse, R49 ;  /* 0x000000313a317220 */ /* 0x040fe20000400000 */
[----:B------:R-:W-:Y:S02]  /*3420*/  HADD2.F32 R8, -RZ, R8.H1_H1 ;  /* 0x30000008ff087230 */ /* 0x000fe40000004100 */
[----:B------:R-:W-:Y:S01]  /*3430*/  FMUL R21, R58, R50 ;  /* 0x000000323a157220 */ /* 0x000fe20000400000 */
[----:B------:R-:W-:-:S02]  /*3440*/  HADD2.F32 R32, -RZ, R9.H0_H0 ;  /* 0x20000009ff207230 */ /* 0x000fc40000004100 */
        /* <DEDUP_REMOVED lines=8> */
[----:B------:R-:W-:Y:S01]  /*34d0*/  FMUL R55, R58, R55 ;  /* 0x000000373a377220 */ /* 0x000fe20000400000 */
[----:B------:R-:W-:Y:S02]  /*34e0*/  IMAD R4, R4, 0x1000, R27 ;  /* 0x0000100004047824 */ /* 0x000fe400078e021b */
[C---:B------:R-:W-:Y:S01]  /*34f0*/  FFMA R12, R57.reuse, R12, R60 ;  /* 0x0000000c390c7223 */ /* 0x040fe2000000003c */
        /* <DEDUP_REMOVED lines=13> */
[----:B------:R-:W-:Y:S01]  /*35d0*/  FFMA R40, R57, R40, R55 ;  /* 0x0000002839287223 */ /* 0x000fe20000000037 */
[----:B------:R-:W-:Y:S01]  /*35e0*/  LEA R4, R4, UR51, 0x1 ;  /* 0x0000003304047c11 */ /* 0x000fe2000f8e08ff */
[----:B------:R-:W-:Y:S05]  /*35f0*/  WARPSYNC.ALL ;  /* 0x0000000000007948 */ /* 0x000fea0003800000 */
[----:B------:R-:W-:Y:S01]  /*3600*/  F2FP.F16.F32.PACK_AB R36, R41, R12 ;  /* 0x0000000c2924723e */ /* 0x000fe200000000ff */
[----:B------:R-:W-:Y:S01]  /*3610*/  BSSY B0, `(.L_x_65) ;  /* 0x000001d000007945 */ /* 0x000fe20003800000 */
[----:B------:R-:W-:-:S02]  /*3620*/  F2FP.F16.F32.PACK_AB R37, R20, R3 ;  /* 0x000000031425723e */ /* 0x000fc400000000ff */
[----:B------:R-:W-:Y:S02]  /*3630*/  F2FP.F16.F32.PACK_AB R38, R6, R5 ;  /* 0x000000050626723e */ /* 0x000fe400000000ff */
[----:B------:R-:W-:Y:S02]  /*3640*/  F2FP.F16.F32.PACK_AB R39, R28, R7 ;  /* 0x000000071c27723e */ /* 0x000fe400000000ff */
[----:B------:R-:W-:Y:S02]  /*3650*/  F2FP.F16.F32.PACK_AB R8, R8, R15 ;  /* 0x0000000f0808723e */ /* 0x000fe400000000ff */
[----:B------:R-:W-:Y:S01]  /*3660*/  F2FP.F16.F32.PACK_AB R9, R34, R21 ;  /* 0x000000152209723e */ /* 0x000fe200000000ff */
[----:B------:R1:W-:Y:S01]  /*3670*/  STSM.16.M88.4 [R4+0x200], R36 ;  /* 0x0002002404007844 */ /* 0x0003e20000000200 */
[----:B------:R-:W-:Y:S02]  /*3680*/  F2FP.F16.F32.PACK_AB R10, R10, R23 ;  /* 0x000000170a0a723e */ /* 0x000fe400000000ff */
[----:B------:R-:W-:-:S02]  /*3690*/  F2FP.F16.F32.PACK_AB R11, R40, R25 ;  /* 0x00000019280b723e */ /* 0x000fc400000000ff */
[----:B------:R-:W-:-:S05]  /*36a0*/  IADD3 R13, R13, 0x200, R4 ;  /* 0x000002000d0d7810 */ /* 0x000fca0007ffe004 */
[----:B------:R1:W-:Y:S01]  /*36b0*/  STSM.16.M88.4 [R13], R8 ;  /* 0x000000080d007844 */ /* 0x0003e20000000200 */
[----:B------:R-:W-:Y:S01]  /*36c0*/  @!PT LDS RZ, [RZ] ;  /* 0x00000000fffff984 */ /* 0x000fe20000000800 */
[----:B------:R-:W-:Y:S01]  /*36d0*/  @!PT LDS RZ, [RZ] ;  /* 0x00000000fffff984 */ /* 0x000fe20000000800 */
[----:B------:R-:W-:Y:S01]  /*36e0*/  @!PT LDS RZ, [RZ] ;  /* 0x00000000fffff984 */ /* 0x000fe20000000800 */
[----:B------:R-:W-:Y:S01]  /*36f0*/  @!PT LDS RZ, [RZ] ;  /* 0x00000000fffff984 */ /* 0x000fe20000000800 */
[----:B------:R3:W-:Y:S06]  /*3700*/  MEMBAR.ALL.CTA ;  /* 0x0000000000007992 */ /* 0x0007ec0000008000 */
[----:B---3--:R-:W3:Y:S02]  /*3710*/  FENCE.VIEW.ASYNC.S ;  /* 0x00000000000073c6 */ /* 0x008ee40000000000 */
[----:B---3--:R-:W-:Y:S06]  /*3720*/  BAR.SYNC.DEFER_BLOCKING 0x1, 0x100 ;  /* 0x0044000000007b1d */ /* 0x008fec0000010000 */
[----:B------:R-:W-:Y:S05]  /*3730*/  @P3 BRA `(.L_x_66) ;  /* 0x0000000000283947 */ /* 0x000fea0003800000 */
[----:B------:R-:W-:Y:S02]  /*3740*/  ULEA UR4, UR10, UR51, 0xd ;  /* 0x000000330a047291 */ /* 0x000fe4000f8e683f */
[----:B------:R-:W-:Y:S02]  /*3750*/  UIADD3 UR12, UP0, UR56, 0x4f0, URZ ;  /* 0x000004f0380c7890 */ /* 0x000fe4000ff1e03f */
[----:B------:R-:W-:Y:S02]  /*3760*/  UIADD3 UR5, UR41, 0x20, URZ ;  /* 0x0000002029057890 */ /* 0x000fe4000fffe03f */
[----:B------:R-:W-:Y:S02]  /*3770*/  UIADD3 UR4, UR4, 0x200, URZ ;  /* 0x0000020004047890 */ /* 0x000fe4000fffe03f */
[----:B------:R-:W-:Y:S01]  /*3780*/  UIADD3.X UR13, URZ, UR57, URZ, UP0, !UPT ;  /* 0x000000393f0d7290 */ /* 0x000fe200087fe43f */
[----:B------:R-:W-:Y:S01]  /*3790*/  UMOV UR6, UR42 ;  /* 0x0000002a00067c82 */ /* 0x000fe20008000000 */
[----:B------:R-:W-:-:S07]  /*37a0*/  UMOV UR7, UR43 ;  /* 0x0000002b00077c82 */ /* 0x000fce0008000000 */
[----:B------:R3:W-:Y:S01]  /*37b0*/  UTMASTG.3D [UR4], [UR12] ;  /* 0x000000040c0073b5 */ /* 0x0007e20008010000 */
[----:B------:R0:W-:Y:S01]  /*37c0*/  UTMACMDFLUSH ;  /* 0x00000000000079b7 */ /* 0x0001e20000000000 */
[----:B---3--:R-:W-:-:S04]  /*37d0*/  DEPBAR.LE SB0, 0x1 ;  /* 0x000080400000791a */ /* 0x008fc80000000000 */
.L_x_66:
[----:B------:R-:W-:Y:S05]  /*37e0*/  BSYNC B0 ;  /* 0x0000000000007941 */ /* 0x000fea0003800000 */
.L_x_65:
[----:B------:R-:W-:Y:S06]  /*37f0*/  BAR.SYNC.DEFER_BLOCKING 0x1, 0x100 ;  /* 0x0044000000007b1d */ /* 0x000fec0000010000 */
[----:B------:R-:W-:Y:S04]  /*3800*/  BSSY B0, `(.L_x_67) ;  /* 0x0000009000007945 */ /* 0x000fe80003800000 */
[----:B------:R-:W-:Y:S05]  /*3810*/  @!P0 BRA `(.L_x_68) ;  /* 0x00000000001c8947 */ /* 0x000fea0003800000 */
[----:B------:R-:W-:-:S13]  /*3820*/  ISETP.NE.AND P0, PT, R65, 0x3, PT ;  /* 0x000000034100780c */ /* 0x000fda0003f05270 */
[----:B------:R-:W-:Y:S05]  /*3830*/  @!P0 BRA `(.L_x_69) ;  /* 0x0000000000048947 */ /* 0x000fea0003800000 */
[----:B------:R-:W-:Y:S01]  /*3840*/  BPT.TRAP 0x1 ;  /* 0x000000040000795c */ /* 0x000fe20000300000 */
.L_x_69:
[----:B------:R-:W-:-:S04]  /*3850*/  ULEA UR4, UR36, UR51, 0x3 ;  /* 0x0000003324047291 */ /* 0x000fc8000f8e183f */
[----:B------:R-:W-:-:S04]  /*3860*/  UIADD3 UR4, UR4, 0x98, URZ ;  /* 0x0000009804047890 */ /* 0x000fc8000fffe03f */
[----:B------:R-:W-:-:S09]  /*3870*/  UPRMT UR4, UR50, 0x654, UR4 ;  /* 0x0000065432047896 */ /* 0x000fd20008000004 */
[----:B------:R-:W-:Y:S03]  /*3880*/  SYNCS.ARRIVE.TRANS64.RED.A1T0 RZ, [UR4], RZ ;  /* 0x000000ffffff79a7 */ /* 0x000fe60008100404 */
.L_x_68:
[----:B------:R-:W-:Y:S05]  /*3890*/  BSYNC B0 ;  /* 0x0000000000007941 */ /* 0x000fea0003800000 */
.L_x_67:
[----:B------:R-:W-:Y:S01]  /*38a0*/  IADD3 R16, P0, R16, UR52, RZ ;  /* 0x0000003410107c10 */ /* 0x000fe2000ff1e0ff */
[----:B------:R-:W-:Y:S01]  /*38b0*/  ULDC.64 UR4, c[0x0][0x8f8] ;  /* 0x00023e0000047ab9 */ /* 0x000fe20000000a00 */
[----:B------:R-:W-:Y:S01]  /*38c0*/  UIADD3 UR36, UR36, 0x1, URZ ;  /* 0x0000000124247890 */ /* 0x000fe2000fffe03f */
[----:B------:R-:W-:Y:S01]  /*38d0*/  PRMT R3, RZ, 0x7610, R3 ;  /* 0x00007610ff037816 */ /* 0x000fe20000000003 */
[----:B------:R-:W-:Y:S01]  /*38e0*/  UMOV UR43, 0xffffffff ;  /* 0xffffffff002b7882 */ /* 0x000fe20000000000 */
[----:B------:R-:W-:Y:S01]  /*38f0*/  IADD3.X R17, R17, UR45, RZ, P0, !PT ;  /* 0x0000002d11117c10 */ /* 0x000fe200087fe4ff */
[----:B------:R-:W-:Y:S01]  /*3900*/  UISETP.NE.AND UP0, UPT, UR36, 0x3, UPT ;  /* 0x000000032400788c */ /* 0x000fe2000bf05270 */
[----:B------:R-:W-:Y:S01]  /*3910*/  ISETP.GE.U32.AND P0, PT, R16, UR4, PT ;  /* 0x0000000410007c0c */ /* 0x000fe2000bf06070 */
[----:B------:R-:W-:Y:S02]  /*3920*/  IMAD.MOV.U32 R23, RZ, RZ, -0x1 ;  /* 0xffffffffff177424 */ /* 0x000fe400078e00ff */
[----:B------:R-:W-:Y:S01]  /*3930*/  USEL UR36, UR36, URZ, UP0 ;  /* 0x0000003f24247287 */ /* 0x000fe20008000000 */
[----:B------:R-:W-:Y:S01]  /*3940*/  ISETP.GE.U32.AND.EX P0, PT, R17, UR5, PT, P0 ;  /* 0x0000000511007c0c */ /* 0x000fe2000bf06100 */
[----:B------:R-:W-:-:S12]  /*3950*/  IMAD.MOV.U32 R60, RZ, RZ, -0x1 ;  /* 0xffffffffff3c7424 */ /* 0x000fd800078e00ff */
[----:B------:R-:W-:Y:S05]  /*3960*/  @P0 BRA `(.L_x_70) ;  /* 0x0000000400600947 */ /* 0x000fea0003800000 */
[----:B-1----:R-:W1:Y:S01]  /*3970*/  LDC.64 R10, c[0x0][0x8d0] ;  /* 0x00023400ff0a7b82 */ /* 0x002e620000000a00 */
[----:B------:R-:W3:Y:S01]  /*3980*/  S2R R23, SR_CTAID.X ;  /* 0x0000000000177919 */ /* 0x000ee20000002500 */
[----:B------:R-:W-:Y:S02]  /*3990*/  IMAD.MOV.U32 R8, RZ, RZ, R16 ;  /* 0x000000ffff087224 */ /* 0x000fe400078e0010 */
[----:B------:R-:W-:-:S04]  /*39a0*/  IMAD.MOV.U32 R9, RZ, RZ, R17 ;  /* 0x000000ffff097224 */ /* 0x000fc800078e0011 */
[----:B------:R-:W4:Y:S08]  /*39b0*/  LDC R12, c[0x0][0x8d8] ;  /* 0x00023600ff0c7b82 */ /* 0x000f300000000800 */
[----:B------:R-:W2:Y:S01]  /*39c0*/  LDC.64 R14, c[0x0][0x8c8] ;  /* 0x00023200ff0e7b82 */ /* 0x000ea20000000a00 */
[----:B-1----:R-:W-:-:S04]  /*39d0*/  ISETP.NE.U32.AND P0, PT, R10, RZ, PT ;  /* 0x000000ff0a00720c */ /* 0x002fc80003f05070 */
[----:B------:R-:W-:-:S13]  /*39e0*/  ISETP.NE.AND.EX P0, PT, R11, RZ, PT, P0 ;  /* 0x000000ff0b00720c */ /* 0x000fda0003f05300 */
[----:B--234-:R-:W-:Y:S05]  /*39f0*/  @!P0 BRA `(.L_x_71) ;  /* 0x0000000000288947 */ /* 0x01cfea0003800000 */
        /* <DEDUP_REMOVED lines=10> */
.L_x_71:
[----:B------:R-:W1:Y:S01]  /*3aa0*/  S2R R13, SR_CTAID.Y ;  /* 0x00000000000d7919 */ /* 0x000e620000002600 */
[-CC-:B------:R-:W-:Y:S01]  /*3ab0*/  SHF.R.U64 R31, R8, R12.reuse, R9.reuse ;  /* 0x0000000c081f7219 */ /* 0x180fe20000001209 */
[----:B------:R-:W2:Y:S01]  /*3ac0*/  LDC.64 R20, c[0x0][0x8e8] ;  /* 0x00023a00ff147b82 */ /* 0x000ea20000000a00 */
[----:B------:R-:W-:Y:S01]  /*3ad0*/  SHF.R.U32.HI R3, RZ, R12, R9 ;  /* 0x0000000cff037219 */ /* 0x000fe20000011609 */
[----:B------:R-:W-:Y:S01]  /*3ae0*/  ULDC UR4, c[0x0][0x150] ;  /* 0x0000540000047ab9 */ /* 0x000fe20000000800 */
[----:B------:R-:W-:Y:S02]  /*3af0*/  IADD3 R7, P0, RZ, -R31, RZ ;  /* 0x8000001fff077210 */ /* 0x000fe40007f1e0ff */
[----:B------:R-:W-:-:S03]  /*3b00*/  I2FP.F32.U32 R9, R23 ;  /* 0x0000001700097245 */ /* 0x000fc60000201000 */
[----:B------:R-:W3:Y:S01]  /*3b10*/  LDC R8, c[0x0][0x8c0] ;  /* 0x00023000ff087b82 */ /* 0x000ee20000000800 */
[----:B------:R-:W-:Y:S02]  /*3b20*/  IMAD.X R3, RZ, RZ, ~R3, P0 ;  /* 0x000000ffff037224 */ /* 0x000fe400000e0e03 */
[----:B------:R-:W-:Y:S01]  /*3b30*/  FMUL R9, R9, UR4 ;  /* 0x0000000409097c20 */ /* 0x000fe20008400000 */
[----:B------:R-:W-:Y:S01]  /*3b40*/  IMAD.WIDE.U32 R4, R7, R14, R16 ;  /* 0x0000000e07047225 */ /* 0x000fe200078e0010 */
[----:B------:R-:W-:-:S03]  /*3b50*/  ULDC UR4, c[0x0][0x154] ;  /* 0x0000550000047ab9 */ /* 0x000fc60000000800 */
[----:B------:R-:W-:Y:S01]  /*3b60*/  IMAD R6, R3, R14, RZ ;  /* 0x0000000e03067224 */ /* 0x000fe200078e02ff */
[----:B------:R-:W4:Y:S01]  /*3b70*/  LDC R11, c[0x0][0x900] ;  /* 0x00024000ff0b7b82 */ /* 0x000f220000000800 */
[----:B------:R-:W5:Y:S02]  /*3b80*/  F2I.U32.TRUNC.NTZ R9, R9 ;  /* 0x0000000900097305 */ /* 0x000f64000020f000 */
[----:B------:R-:W-:-:S04]  /*3b90*/  IMAD R3, R7, R15, R6 ;  /* 0x0000000f07037224 */ /* 0x000fc800078e0206 */
[----:B------:R-:W-:Y:S01]  /*3ba0*/  IMAD.IADD R3, R5, 0x1, R3 ;  /* 0x0000000105037824 */ /* 0x000fe200078e0203 */
[----:B------:R-:W4:Y:S01]  /*3bb0*/  LDC R14, c[0x0][0x8b0] ;  /* 0x00022c00ff0e7b82 */ /* 0x000f220000000800 */
[----:B--2---:R-:W-:-:S04]  /*3bc0*/  ISETP.NE.U32.AND P0, PT, R20, RZ, PT ;  /* 0x000000ff1400720c */ /* 0x004fc80003f05070 */
[----:B------:R-:W-:-:S03]  /*3bd0*/  ISETP.NE.AND.EX P0, PT, R21, RZ, PT, P0 ;  /* 0x000000ff1500720c */ /* 0x000fc60003f05300 */
[----:B------:R-:W2:Y:S01]  /*3be0*/  LDC R6, c[0x0][0x144] ;  /* 0x00005100ff067b82 */ /* 0x000ea20000000800 */
[-C--:B---3--:R-:W-:Y:S01]  /*3bf0*/  SHF.R.U64 R12, R4, R8.reuse, R3 ;  /* 0x00000008040c7219 */ /* 0x088fe20000001203 */
[----:B-----5:R-:W-:Y:S01]  /*3c00*/  IMAD.MOV R9, RZ, RZ, -R9 ;  /* 0x000000ffff097224 */ /* 0x020fe200078e0a09 */
[----:B-1----:R-:W-:Y:S02]  /*3c10*/  I2FP.F32.U32 R4, R13 ;  /* 0x0000000d00047245 */ /* 0x002fe40000201000 */
[----:B------:R-:W-:-:S03]  /*3c20*/  SHF.R.U32.HI R3, RZ, R8, R3 ;  /* 0x00000008ff037219 */ /* 0x000fc60000011603 */
[----:B------:R-:W1:Y:S01]  /*3c30*/  LDC R24, c[0x0][0x148] ;  /* 0x00005200ff187b82 */ /* 0x000e620000000800 */
[----:B------:R-:W-:Y:S01]  /*3c40*/  FMUL R7, R4, UR4 ;  /* 0x0000000404077c20 */ /* 0x000fe20008400000 */
[----:B------:R-:W-:Y:S01]  /*3c50*/  IMAD.MOV.U32 R4, RZ, RZ, -0x1 ;  /* 0xffffffffff047424 */ /* 0x000fe200078e00ff */
[-C--:B----4-:R-:W-:Y:S02]  /*3c60*/  SHF.L.U32 R29, R0, R11.reuse, RZ ;  /* 0x0000000b001d7219 */ /* 0x090fe400000006ff */
[----:B------:R3:W4:Y:S02]  /*3c70*/  F2I.U32.TRUNC.NTZ R15, R7 ;  /* 0x00000007000f7305 */ /* 0x000724000020f000 */
[----:B------:R-:W-:Y:S01]  /*3c80*/  SHF.L.U32 R4, R4, R11, RZ ;  /* 0x0000000b04047219 */ /* 0x000fe200000006ff */
[----:B------:R-:W1:Y:S01]  /*3c90*/  LDC R25, c[0x0][0x8a8] ;  /* 0x00022a00ff197b82 */ /* 0x000e620000000800 */
[-CC-:B------:R-:W-:Y:S02]  /*3ca0*/  SHF.R.U64 R10, R12, R14.reuse, R3.reuse ;  /* 0x0000000e0c0a7219 */ /* 0x180fe40000001203 */
[----:B------:R-:W-:-:S04]  /*3cb0*/  SHF.R.U32.HI R3, RZ, R14, R3 ;  /* 0x0000000eff037219 */ /* 0x000fc80000011603 */
[----:B------:R-:W-:Y:S01]  /*3cc0*/  SHF.R.U64 R14, R10, R11, R3 ;  /* 0x0000000b0a0e7219 */ /* 0x000fe20000001203 */
[----:B------:R-:W1:Y:S01]  /*3cd0*/  LDC R27, c[0x0][0x8f0] ;  /* 0x00023c00ff1b7b82 */ /* 0x000e620000000800 */
[----:B--2---:R-:W-:Y:S01]  /*3ce0*/  IMAD R26, R6, R9, R23 ;  /* 0x00000009061a7224 */ /* 0x004fe200078e0217 */
[----:B------:R-:W-:Y:S02]  /*3cf0*/  LOP3.LUT R23, RZ, R4, RZ, 0x33, !PT ;  /* 0x00000004ff177212 */ /* 0x000fe400078e33ff */
[----:B------:R-:W-:Y:S01]  /*3d00*/  SHF.R.U32.HI R5, RZ, R11, R3 ;  /* 0x0000000bff057219 */ /* 0x000fe20000011603 */
[----:B------:R-:W-:-:S03]  /*3d10*/  IMAD.MOV.U32 R4, RZ, RZ, R14 ;  /* 0x000000ffff047224 */ /* 0x000fc600078e000e */
[----:B------:R-:W2:Y:S08]  /*3d20*/  LDC R28, c[0x0][0x8e0] ;  /* 0x00023800ff1c7b82 */ /* 0x000eb00000000800 */
[----:B------:R-:W1:Y:S01]  /*3d30*/  LDC R30, c[0x0][0x8b8] ;  /* 0x00022e00ff1e7b82 */ /* 0x000e620000000800 */
[----:B---34-:R-:W-:Y:S05]  /*3d40*/  @!P0 BRA `(.L_x_72) ;  /* 0x0000000000288947 */ /* 0x018fea0003800000 */
        /* <DEDUP_REMOVED lines=10> */
.L_x_72:
[----:B------:R-:W-:Y:S01]  /*3df0*/  ISETP.NE.AND P0, PT, R2, 0x1, PT ;  /* 0x000000010200780c */ /* 0x000fe20003f05270 */
[----:B------:R-:W-:Y:S01]  /*3e00*/  IMAD.MOV R15, RZ, RZ, -R15 ;  /* 0x000000ffff0f7224 */ /* 0x000fe200078e0a0f */
[----:B-1----:R-:W-:Y:S01]  /*3e10*/  SHF.R.U64 R0, R4, R27, R5 ;  /* 0x0000001b04007219 */ /* 0x002fe20000001205 */
[----:B------:R-:W-:Y:S01]  /*3e20*/  VIADD R5, R25, 0xffffffff ;  /* 0xffffffff19057836 */ /* 0x000fe20000000000 */
[----:B------:R-:W-:Y:S02]  /*3e30*/  LOP3.LUT R23, R10, R23, RZ, 0xc0, !PT ;  /* 0x000000170a177212 */ /* 0x000fe400078ec0ff */
[----:B------:R-:W-:Y:S01]  /*3e40*/  R2UR UR43, R31 ;  /* 0x000000001f2b72ca */ /* 0x000fe200000e0000 */
[----:B------:R-:W-:Y:S01]  /*3e50*/  IMAD.MOV R3, RZ, RZ, -R0 ;  /* 0x000000ffff037224 */ /* 0x000fe200078e0a00 */
[----:B------:R-:W-:Y:S01]  /*3e60*/  LOP3.LUT R5, R12, R5, RZ, 0xc0, !PT ;  /* 0x000000050c057212 */ /* 0x000fe200078ec0ff */
[----:B------:R-:W-:Y:S02]  /*3e70*/  IMAD R23, R29, R0, R23 ;  /* 0x000000001d177224 */ /* 0x000fe400078e0217 */
[----:B--2---:R-:W-:-:S02]  /*3e80*/  IMAD R0, R3, R28, R14 ;  /* 0x0000001c03007224 */ /* 0x004fc400078e020e */
[----:B------:R-:W-:Y:S02]  /*3e90*/  @P0 IMAD R26, R24, R15, R13 ;  /* 0x0000000f181a0224 */ /* 0x000fe400078e020d */
[----:B------:R-:W-:Y:S02]  /*3ea0*/  IMAD R0, R0, R25, R5 ;  /* 0x0000001900007224 */ /* 0x000fe400078e0205 */
[----:B------:R-:W-:Y:S02]  /*3eb0*/  IMAD R23, R23, R30, R26 ;  /* 0x0000001e17177224 */ /* 0x000fe400078e021a */
[----:B------:R-:W-:-:S03]  /*3ec0*/  IMAD.MOV.U32 R3, RZ, RZ, 0x1 ;  /* 0x00000001ff037424 */ /* 0x000fc600078e00ff */
[----:B------:R-:W-:Y:S02]  /*3ed0*/  SEL R60, R0, R23, !P0 ;  /* 0x00000017003c7207 */ /* 0x000fe40004000000 */
[----:B------:R-:W-:-:S07]  /*3ee0*/  SEL R23, R23, R0, !P0 ;  /* 0x0000000017177207 */ /* 0x000fce0004000000 */
.L_x_70:
[----:B------:R-:W-:Y:S01]  /*3ef0*/  UIADD3 UR47, UR10, 0x1, URZ ;  /* 0x000000010a2f7890 */ /* 0x000fe2000fffe03f */
[----:B------:R-:W-:Y:S01]  /*3f00*/  LOP3.LUT P0, RZ, R3, 0xff, RZ, 0xc0, !PT ;  /* 0x000000ff03ff7812 */ /* 0x000fe2000780c0ff */
[----:B------:R-:W-:Y:S02]  /*3f10*/  ULOP3.LUT UR39, UR8, 0x7, URZ, 0xc0, !UPT ;  /* 0x0000000708277892 */ /* 0x000fe4000f8ec03f */
[----:B------:R-:W-:Y:S02]  /*3f20*/  UISETP.NE.AND UP0, UPT, UR47, 0x3, UPT ;  /* 0x000000032f00788c */ /* 0x000fe4000bf05270 */
[----:B------:R-:W-:Y:S02]  /*3f30*/  UIADD3 UR37, UR37, 0x2, URZ ;  /* 0x0000000225257890 */ /* 0x000fe4000fffe03f */
[----:B------:R-:W-:Y:S02]  /*3f40*/  USEL UR48, URZ, 0x1, UP0 ;  /* 0x000000013f307887 */ /* 0x000fe40008000000 */
[----:B------:R-:W-:-:S02]  /*3f50*/  USEL UR47, UR47, URZ, UP0 ;  /* 0x0000003f2f2f7287 */ /* 0x000fc40008000000 */
[----:B------:R-:W-:Y:S02]  /*3f60*/  ULOP3.LUT UR48, UR9, UR48, URZ, 0x3c, !UPT ;  /* 0x0000003009307292 */ /* 0x000fe4000f8e3c3f */
[----:B------:R-:W-:Y:S10]  /*3f70*/  @P0 BRA `(.L_x_73) ;  /* 0xffffffd400540947 */ /* 0x000ff4000383ffff */
[----:B------:R-:W-:-:S13]  /*3f80*/  PLOP3.LUT P0, PT, PT, PT, PT, 0x8, 0x0 ;  /* 0x000000000000781c */ /* 0x000fda0003f0e170 */
.L_x_18:
[----:B------:R-:W-:Y:S05]  /*3f90*/  @P0 BRA `(.L_x_10) ;  /* 0x0000002800e40947 */ /* 0x000fea0003800000 */
[----:B------:R-:W-:Y:S01]  /*3fa0*/  ULDC.64 UR6, c[0x0][0x588] ;  /* 0x0001620000067ab9 */ /* 0x000fe20000000a00 */
[----:B------:R-:W-:Y:S01]  /*3fb0*/  ISETP.NE.AND.EX P1, PT, R67, RZ, PT, P1 ;  /* 0x000000ff4300720c */ /* 0x000fe20003f25310 */
[----:B------:R-:W-:-:S04]  /*3fc0*/  DEPBAR.LE SB0, 0x0 ;  /* 0x000080000000791a */ /* 0x000fc80000000000 */
[----:B------:R-:W-:Y:S01]  /*3fd0*/  ISETP.NE.U32.AND P0, PT, RZ, UR6, PT ;  /* 0x00000006ff007c0c */ /* 0x000fe2000bf05070 */
[----:B------:R-:W-:Y:S03]  /*3fe0*/  BSSY B0, `(.L_x_74) ;  /* 0x0000014000007945 */ /* 0x000fe60003800000 */
[----:B------:R-:W-:-:S13]  /*3ff0*/  ISETP.NE.AND.EX P0, PT, RZ, UR7, PT, P0 ;  /* 0x00000007ff007c0c */ /* 0x000fda000bf05300 */
[----:B------:R-:W-:Y:S05]  /*4000*/  @P0 BRA P1, `(.L_x_75) ;  /* 0x0000000000440947 */ /* 0x000fea0000800000 */
[----:B------:R-:W-:-:S04]  /*4010*/  ISETP.NE.U32.AND P0, PT, R66, RZ, PT ;  /* 0x000000ff4200720c */ /* 0x000fc80003f05070 */
[----:B------:R-:W-:-:S13]  /*4020*/  ISETP.NE.AND.EX P0, PT, R67, RZ, PT, P0 ;  /* 0x000000ff4300720c */ /* 0x000fda0003f05300 */
[----:B------:R-:W-:Y:S05]  /*4030*/  @!P0 BRA `(.L_x_76) ;  /* 0x00000000002c8947 */ /* 0x000fea0003800000 */
[----:B------:R-:W-:-:S13]  /*4040*/  LOP3.LUT P0, RZ, R56, 0xff, RZ, 0xc0, !PT ;  /* 0x000000ff38ff7812 */ /* 0x000fda000780c0ff */
[----:B------:R-:W-:Y:S05]  /*4050*/  @!P0 BRA `(.L_x_77) ;  /* 0x0000000000108947 */ /* 0x000fea0003800000 */
[----:B-----5:R-:W-:-:S13]  /*4060*/  FSETP.NEU.AND P0, PT, R57, RZ, PT ;  /* 0x000000ff3900720b */ /* 0x020fda0003f0d000 */
[----:B------:R-:W-:Y:S05]  /*4070*/  @!P0 BREAK B0 ;  /* 0x0000000000008942 */ /* 0x000fea0003800000 */
[----:B------:R-:W-:Y:S05]  /*4080*/  @P0 BRA `(.L_x_75) ;  /* 0x0000000000240947 */ /* 0x000fea0003800000 */
[----:B------:R-:W-:Y:S05]  /*4090*/  BRA `(.L_x_10) ;  /* 0x0000002800a47947 */ /* 0x000fea0003800000 */
.L_x_77:
[----:B------:R-:W-:-:S04]  /*40a0*/  ISETP.NE.U32.AND P0, PT, RZ, UR6, PT ;  /* 0x00000006ff007c0c */ /* 0x000fc8000bf05070 */
[----:B------:R-:W-:-:S13]  /*40b0*/  ISETP.NE.AND.EX P0, PT, RZ, UR7, PT, P0 ;  /* 0x00000007ff007c0c */ /* 0x000fda000bf05300 */
[----:B------:R-:W-:Y:S05]  /*40c0*/  @!P0 BREAK B0 ;  /* 0x0000000000008942 */ /* 0x000fea0003800000 */
[----:B------:R-:W-:Y:S05]  /*40d0*/  @P0 BRA `(.L_x_75) ;  /* 0x0000000000100947 */ /* 0x000fea0003800000 */
[----:B------:R-:W-:Y:S05]  /*40e0*/  BRA `(.L_x_10) ;  /* 0x0000002800907947 */ /* 0x000fea0003800000 */
.L_x_76:
[----:B-----5:R-:W-:-:S13]  /*40f0*/  FSETP.NEU.AND P0, PT, R57, RZ, PT ;  /* 0x000000ff3900720b */ /* 0x020fda0003f0d000 */
[----:B------:R-:W-:Y:S05]  /*4100*/  @!P0 BREAK B0 ;  /* 0x0000000000008942 */ /* 0x000fea0003800000 */
[----:B------:R-:W-:Y:S05]  /*4110*/  @!P0 BRA `(.L_x_10) ;  /* 0x0000002800848947 */ /* 0x000fea0003800000 */
.L_x_75:
[----:B------:R-:W-:Y:S05]  /*4120*/  BSYNC B0 ;  /* 0x0000000000007941 */ /* 0x000fea0003800000 */
.L_x_74:
[----:B------:R-:W-:-:S04]  /*4130*/  LOP3.LUT R19, R19, 0x1, RZ, 0xfc, !PT ;  /* 0x0000000113137812 */ /* 0x000fc800078efcff */
[----:B------:R-:W-:-:S13]  /*4140*/  ISETP.NE.AND P0, PT, R19, 0x3, PT ;  /* 0x000000031300780c */ /* 0x000fda0003f05270 */
[----:B------:R-:W-:Y:S05]  /*4150*/  @!P0 BRA `(.L_x_78) ;  /* 0x0000000000048947 */ /* 0x000fea0003800000 */
[----:B------:R-:W-:Y:S01]  /*4160*/  BPT.TRAP 0x1 ;  /* 0x000000040000795c */ /* 0x000fe20000300000 */
.L_x_78:
[----:B------:R-:W3:Y:S01]  /*4170*/  S2UR UR5, SR_CgaCtaId ;  /* 0x00000000000579c3 */ /* 0x000ee20000008800 */
[----:B------:R-:W-:Y:S02]  /*4180*/  UMOV UR4, 0x400 ;  /* 0x0000040000047882 */ /* 0x000fe40000000000 */
[----:B---3--:R-:W-:-:S04]  /*4190*/  ULEA UR4, UR5, UR4, 0x18 ;  /* 0x0000000405047291 */ /* 0x008fc8000f8ec03f */
[----:B------:R-:W-:-:S04]  /*41a0*/  ULEA UR4, UR36, UR4, 0x3 ;  /* 0x0000000424047291 */ /* 0x000fc8000f8e183f */
[----:B------:R-:W-:-:S04]  /*41b0*/  UIADD3 UR4, UR4, 0x98, URZ ;  /* 0x0000009804047890 */ /* 0x000fc8000fffe03f */
[----:B------:R-:W-:-:S09]  /*41c0*/  UPRMT UR4, UR5, 0x654, UR4 ;  /* 0x0000065405047896 */ /* 0x000fd20008000004 */
[----:B------:R-:W-:Y:S01]  /*41d0*/  SYNCS.ARRIVE.TRANS64.RED.A1T0 RZ, [UR4], RZ ;  /* 0x000000ffffff79a7 */ /* 0x000fe20008100404 */
[----:B------:R-:W-:Y:S05]  /*41e0*/  BRA `(.L_x_10) ;  /* 0x0000002800507947 */ /* 0x000fea0003800000 */
.L_x_9:
[----:B------:R-:W-:Y:S01]  /*41f0*/  ULDC.64 UR4, c[0x0][0x8f8] ;  /* 0x00023e0000047ab9 */ /* 0x000fe20000000a00 */
[----:B------:R-:W-:Y:S01]  /*4200*/  PRMT R11, RZ, 0x7610, R11 ;  /* 0x00007610ff0b7816 */ /* 0x000fe2000000000b */
[----:B------:R-:W-:Y:S01]  /*4210*/  IMAD.MOV.U32 R13, RZ, RZ, -0x1 ;  /* 0xffffffffff0d7424 */ /* 0x000fe200078e00ff */
[----:B------:R-:W-:Y:S01]  /*4220*/  ISETP.GE.U32.AND P0, PT, R16, UR4, PT ;  /* 0x0000000410007c0c */ /* 0x000fe2000bf06070 */
[----:B------:R-:W-:Y:S02]  /*4230*/  IMAD.MOV.U32 R7, RZ, RZ, -0x1 ;  /* 0xffffffffff077424 */ /* 0x000fe400078e00ff */
[----:B------:R-:W-:Y:S01]  /*4240*/  IMAD.MOV.U32 R6, RZ, RZ, -0x1 ;  /* 0xffffffffff067424 */ /* 0x000fe200078e00ff */
[----:B------:R-:W-:-:S13]  /*4250*/  ISETP.GE.U32.AND.EX P0, PT, R17, UR5, PT, P0 ;  /* 0x0000000511007c0c */ /* 0x000fda000bf06100 */
        /* <DEDUP_REMOVED lines=19> */
.L_x_80:
[-CC-:B------:R-:W-:Y:S01]  /*4390*/  SHF.R.U64 R20, R14, R24.reuse, R15.reuse ;  /* 0x000000180e147219 */ /* 0x180fe2000000120f */
[----:B------:R-:W1:Y:S01]  /*43a0*/  LDC R28, c[0x0][0x8c0] ;  /* 0x00023000ff1c7b82 */ /* 0x000e620000000800 */
[----:B------:R-:W-:Y:S01]  /*43b0*/  SHF.R.U32.HI R6, RZ, R24, R15 ;  /* 0x00000018ff067219 */ /* 0x000fe2000001160f */
[----:B------:R-:W-:Y:S01]  /*43c0*/  ULDC UR4, c[0x0][0x150] ;  /* 0x0000540000047ab9 */ /* 0x000fe20000000800 */
[----:B------:R-:W-:Y:S01]  /*43d0*/  IADD3 R9, P0, RZ, -R20, RZ ;  /* 0x80000014ff097210 */ /* 0x000fe20007f1e0ff */
[----:B------:R-:W-:Y:S01]  /*43e0*/  IMAD.MOV.U32 R13, RZ, RZ, -0x1 ;  /* 0xffffffffff0d7424 */ /* 0x000fe200078e00ff */
[----:B------:R-:W-:-:S03]  /*43f0*/  I2FP.F32.U32 R11, R8 ;  /* 0x00000008000b7245 */ /* 0x000fc60000201000 */
[----:B------:R-:W2:Y:S01]  /*4400*/  LDC.64 R30, c[0x0][0x8e8] ;  /* 0x00023a00ff1e7b82 */ /* 0x000ea20000000a00 */
[----:B------:R-:W-:Y:S02]  /*4410*/  IMAD.X R7, RZ, RZ, ~R6, P0 ;  /* 0x000000ffff077224 */ /* 0x000fe400000e0e06 */
[----:B------:R-:W-:Y:S01]  /*4420*/  FMUL R11, R11, UR4 ;  /* 0x000000040b0b7c20 */ /* 0x000fe20008400000 */
[----:B------:R-:W-:Y:S01]  /*4430*/  ULDC UR4, c[0x0][0x154] ;  /* 0x0000550000047ab9 */ /* 0x000fe20000000800 */
[-C--:B------:R-:W-:Y:S02]  /*4440*/  IMAD R12, R7, R26.reuse, RZ ;  /* 0x0000001a070c7224 */ /* 0x080fe400078e02ff */
[C---:B------:R-:W-:Y:S01]  /*4450*/  IMAD.WIDE.U32 R6, R9.reuse, R26, R16 ;  /* 0x0000001a09067225 */ /* 0x040fe200078e0010 */
[----:B------:R-:W3:Y:S01]  /*4460*/  LDC R24, c[0x0][0x8b0] ;  /* 0x00022c00ff187b82 */ /* 0x000ee20000000800 */
[----:B------:R-:W4:Y:S02]  /*4470*/  F2I.U32.TRUNC.NTZ R11, R11 ;  /* 0x0000000b000b7305 */ /* 0x000f24000020f000 */
[----:B------:R-:W-:-:S04]  /*4480*/  IMAD R9, R9, R27, R12 ;  /* 0x0000001b09097224 */ /* 0x000fc800078e020c */
[----:B------:R-:W-:Y:S01]  /*4490*/  IMAD.IADD R7, R7, 0x1, R9 ;  /* 0x0000000107077824 */ /* 0x000fe200078e0209 */
[----:B------:R-:W3:Y:S04]  /*44a0*/  LDC R25, c[0x0][0x148] ;  /* 0x00005200ff197b82 */ /* 0x000ee80000000800 */
[----:B-1----:R-:W-:Y:S02]  /*44b0*/  SHF.R.U64 R14, R6, R28, R7 ;  /* 0x0000001c060e7219 */ /* 0x002fe40000001207 */
[----:B------:R-:W-:Y:S02]  /*44c0*/  I2FP.F32.U32 R6, R10 ;  /* 0x0000000a00067245 */ /* 0x000fe40000201000 */
[----:B------:R-:W1:Y:S01]  /*44d0*/  LDC R9, c[0x0][0x144] ;  /* 0x00005100ff097b82 */ /* 0x000e620000000800 */
[----:B--2---:R-:W-:Y:S01]  /*44e0*/  ISETP.NE.U32.AND P0, PT, R30, RZ, PT ;  /* 0x000000ff1e00720c */ /* 0x004fe20003f05070 */
[----:B----4-:R-:W-:Y:S01]  /*44f0*/  IMAD.MOV R11, RZ, RZ, -R11 ;  /* 0x000000ffff0b7224 */ /* 0x010fe200078e0a0b */
[----:B------:R-:W-:Y:S01]  /*4500*/  SHF.R.U32.HI R7, RZ, R28, R7 ;  /* 0x0000001cff077219 */ /* 0x000fe20000011607 */
[----:B------:R-:W-:Y:S01]  /*4510*/  FMUL R12, R6, UR4 ;  /* 0x00000004060c7c20 */ /* 0x000fe20008400000 */
[----:B------:R-:W-:Y:S01]  /*4520*/  ISETP.NE.AND.EX P0, PT, R31, RZ, PT, P0 ;  /* 0x000000ff1f00720c */ /* 0x000fe20003f05300 */
[----:B------:R-:W-:-:S02]  /*4530*/  ULDC UR4, c[0x0][0x900] ;  /* 0x0002400000047ab9 */ /* 0x000fc40000000800 */
[----:B------:R-:W2:Y:S01]  /*4540*/  LDC R26, c[0x0][0x8a8] ;  /* 0x00022a00ff1a7b82 */ /* 0x000ea20000000800 */
[-CC-:B---3--:R-:W-:Y:S02]  /*4550*/  SHF.R.U64 R21, R14, R24.reuse, R7.reuse ;  /* 0x000000180e157219 */ /* 0x188fe40000001207 */
[----:B------:R-:W-:Y:S02]  /*4560*/  SHF.R.U32.HI R6, RZ, R24, R7 ;  /* 0x00000018ff067219 */ /* 0x000fe40000011607 */
[----:B------:R3:W4:Y:S01]  /*4570*/  F2I.U32.TRUNC.NTZ R24, R12 ;  /* 0x0000000c00187305 */ /* 0x000722000020f000 */
[----:B------:R-:W-:Y:S02]  /*4580*/  SHF.L.U32 R32, R13, UR4, RZ ;  /* 0x000000040d207c19 */ /* 0x000fe400080006ff */
[----:B------:R-:W2:Y:S01]  /*4590*/  LDC R27, c[0x0][0x8f0] ;  /* 0x00023c00ff1b7b82 */ /* 0x000ea20000000800 */
[--C-:B------:R-:W-:Y:S02]  /*45a0*/  SHF.R.U64 R23, R21, UR4, R6.reuse ;  /* 0x0000000415177c19 */ /* 0x100fe40008001206 */
[----:B------:R-:W-:-:S03]  /*45b0*/  SHF.R.U32.HI R7, RZ, UR4, R6 ;  /* 0x00000004ff077c19 */ /* 0x000fc60008011606 */
[----:B------:R-:W-:Y:S02]  /*45c0*/  IMAD.MOV.U32 R6, RZ, RZ, R23 ;  /* 0x000000ffff067224 */ /* 0x000fe400078e0017 */
[----:B------:R-:W2:Y:S01]  /*45d0*/  LDC R29, c[0x0][0x8e0] ;  /* 0x00023800ff1d7b82 */ /* 0x000ea20000000800 */
[----:B-1----:R-:W-:-:S07]  /*45e0*/  IMAD R28, R9, R11, R8 ;  /* 0x0000000b091c7224 */ /* 0x002fce00078e0208 */
        /* <DEDUP_REMOVED lines=12> */
.L_x_81:
[----:B------:R-:W-:Y:S01]  /*46b0*/  ISETP.NE.AND P0, PT, R2, 0x1, PT ;  /* 0x000000010200780c */ /* 0x000fe20003f05270 */
[----:B------:R-:W-:Y:S01]  /*46c0*/  USHF.L.U32 UR4, UR44, UR4, URZ ;  /* 0x000000042c047299 */ /* 0x000fe2000800063f */
[----:B------:R-:W-:Y:S01]  /*46d0*/  LOP3.LUT R32, RZ, R32, RZ, 0x33, !PT ;  /* 0x00000020ff207212 */ /* 0x000fe200078e33ff */
[----:B--2---:R-:W-:Y:S01]  /*46e0*/  VIADD R9, R26, 0xffffffff ;  /* 0xffffffff1a097836 */ /* 0x004fe20000000000 */
[----:B------:R-:W-:Y:S01]  /*46f0*/  SHF.R.U64 R7, R6, R27, R7 ;  /* 0x0000001b06077219 */ /* 0x000fe20000001207 */
[----:B------:R-:W-:Y:S01]  /*4700*/  IMAD.MOV R24, RZ, RZ, -R24 ;  /* 0x000000ffff187224 */ /* 0x000fe200078e0a18 */
[----:B------:R-:W-:Y:S01]  /*4710*/  LOP3.LUT R6, R21, R32, RZ, 0xc0, !PT ;  /* 0x0000002015067212 */ /* 0x000fe200078ec0ff */
[----:B------:R-:W-:Y:S02]  /*4720*/  IMAD.MOV.U32 R11, RZ, RZ, 0x1 ;  /* 0x00000001ff0b7424 */ /* 0x000fe400078e00ff */
[----:B------:R-:W-:Y:S02]  /*4730*/  IMAD.MOV R8, RZ, RZ, -R7 ;  /* 0x000000ffff087224 */ /* 0x000fe400078e0a07 */
[----:B------:R-:W-:Y:S01]  /*4740*/  IMAD R13, R7, UR4, R6 ;  /* 0x00000004070d7c24 */ /* 0x000fe2000f8e0206 */
[----:B------:R-:W-:Y:S01]  /*4750*/  LOP3.LUT R7, R14, R9, RZ, 0xc0, !PT ;  /* 0x000000090e077212 */ /* 0x000fe200078ec0ff */
[----:B------:R-:W-:-:S02]  /*4760*/  @P0 IMAD R28, R25, R24, R10 ;  /* 0x00000018191c0224 */ /* 0x000fc400078e020a */
[----:B------:R-:W-:Y:S02]  /*4770*/  IMAD R6, R8, R29, R23 ;  /* 0x0000001d08067224 */ /* 0x000fe400078e0217 */
[----:B-1----:R-:W-:Y:S02]  /*4780*/  IMAD R13, R13, R33, R28 ;  /* 0x000000210d0d7224 */ /* 0x002fe400078e021c */
[----:B------:R-:W-:-:S05]  /*4790*/  IMAD R6, R6, R26, R7 ;  /* 0x0000001a06067224 */ /* 0x000fca00078e0207 */
[----:B------:R-:W-:Y:S02]  /*47a0*/  SEL R7, R6, R13, !P0 ;  /* 0x0000000d06077207 */ /* 0x000fe40004000000 */
[----:B------:R-:W-:Y:S01]  /*47b0*/  SEL R13, R13, R6, !P0 ;  /* 0x000000060d0d7207 */ /* 0x000fe20004000000 */
[----:B------:R-:W-:-:S07]  /*47c0*/  IMAD.MOV.U32 R6, RZ, RZ, R20 ;  /* 0x000000ffff067224 */ /* 0x000fce00078e0014 */
.L_x_79:
[----:B------:R-:W-:-:S08]  /*47d0*/  NOP ;  /* 0x0000000000007918 */ /* 0x000fd00000000000 */
[----:B------:R-:W1:-:S00]  /*47e0*/  USETMAXREG.DEALLOC.CTAPOOL 0x28 ;  /* 0x00000028000079c8 */ /* 0x000e4000080e0500 */
[----:B-1----:R-:W-:-:S13]  /*47f0*/  ISETP.NE.AND P0, PT, R0, 0x1, PT ;  /* 0x000000010000780c */ /* 0x002fda0003f05270 */
[----:B------:R-:W-:Y:S05]  /*4800*/  @!P0 BRA `(.L_x_10) ;  /* 0x0000002000c88947 */ /* 0x000fea0003800000 */
[----:B------:R-:W-:Y:S05]  /*4810*/  @!P3 BRA `(.L_x_82) ;  /* 0x000000100054b947 */ /* 0x000fea0003800000 */
[----:B------:R-:W-:-:S04]  /*4820*/  PRMT R3, R3, 0x9910, RZ ;  /* 0x0000991003037816 */ /* 0x000fc800000000ff */
[----:B------:R-:W-:-:S04]  /*4830*/  ISETP.NE.AND P0, PT, R3, RZ, PT ;  /* 0x000000ff0300720c */ /* 0x000fc80003f05270 */
[----:B------:R-:W-:-:S13]  /*4840*/  ISETP.NE.OR P0, PT, R0, 0x2, !P0 ;  /* 0x000000020000780c */ /* 0x000fda0004705670 */
[----:B------:R-:W-:Y:S05]  /*4850*/  @P0 BRA `(.L_x_10) ;  /* 0x0000002000b40947 */ /* 0x000fea0003800000 */
[----:B------:R-:W-:-:S13]  /*4860*/  LOP3.LUT P1, RZ, R11, 0xff, RZ, 0xc0, !PT ;  /* 0x000000ff0bff7812 */ /* 0x000fda000782c0ff */
[----:B------:R-:W-:Y:S05]  /*4870*/  @!P1 BRA `(.L_x_83) ;  /* 0x0000000000189947 */ /* 0x000fea0003800000 */
[----:B------:R-:W-:Y:S01]  /*4880*/  UMOV UR4, 0x400 ;  /* 0x0000040000047882 */ /* 0x000fe20000000000 */
[----:B------:R-:W-:Y:S01]  /*4890*/  IMAD.MOV.U32 R0, RZ, RZ, RZ ;  /* 0x000000ffff007224 */ /* 0x000fe200078e00ff */
[----:B------:R-:W-:-:S04]  /*48a0*/  ULEA UR4, UR46, UR4, 0x18 ;  /* 0x000000042e047291 */ /* 0x000fc8000f8ec03f */
[----:B------:R-:W-:-:S05]  /*48b0*/  SHF.L.U32 R0, R0, 0x1f, RZ ;  /* 0x0000001f00007819 */ /* 0x000fca00000006ff */
[----:B------:R-:W1:Y:S02]  /*48c0*/  SYNCS.PHASECHK.TRANS64.TRYWAIT P0, [UR4+0xb8], R0 ;  /* 0x0000b800ff0075a7 */ /* 0x000e640008000144 */
[----:B-1----:R-:W-:Y:S05]  /*48d0*/  @!P0 BRA `(.L_x_84) ;  /* 0x0000002000f08947 */ /* 0x002fea0003800000 */
.L_x_83:
[----:B------:R-:W-:Y:S01]  /*48e0*/  PRMT R9, RZ, 0x7610, R9 ;  /* 0x00007610ff097816 */ /* 0x000fe20000000009 */
[----:B------:R-:W-:Y:S06]  /*48f0*/  @P2 BRA `(.L_x_85) ;  /* 0x0000000000242947 */ /* 0x000fec0003800000 */
[----:B------:R-:W-:Y:S02]  /*4900*/  ULDC.64 UR4, c[0x0][0x588] ;  /* 0x0001620000047ab9 */ /* 0x000fe40000000a00 */
[----:B------:R-:W-:-:S04]  /*4910*/  ISETP.NE.U32.AND P0, PT, RZ, UR4, PT ;  /* 0x00000004ff007c0c */ /* 0x000fc8000bf05070 */
[----:B------:R-:W-:-:S13]  /*4920*/  ISETP.NE.AND.EX P0, PT, RZ, UR5, PT, P0 ;  /* 0x00000005ff007c0c */ /* 0x000fda000bf05300 */
[----:B------:R-:W-:Y:S05]  /*4930*/  @!P0 BRA `(.L_x_86) ;  /* 0x00000000000c8947 */ /* 0x000fea0003800000 */
[----:B------:R3:W5:Y:S01]  /*4940*/  LDG.E R11, desc[UR54][R4.64] ;  /* 0x00000036040b7981 */ /* 0x000762000c1e1900 */
[----:B------:R-:W-:Y:S01]  /*4950*/  IMAD.MOV.U32 R9, RZ, RZ, 0x1 ;  /* 0x00000001ff097424 */ /* 0x000fe200078e00ff */
[----:B------:R-:W-:Y:S06]  /*4960*/  BRA `(.L_x_85) ;  /* 0x0000000000087947 */ /* 0x000fec0003800000 */
.L_x_86:
[----:B------:R-:W2:Y:S01]  /*4970*/  LDC R11, c[0x0][0x580] ;  /* 0x00016000ff0b7b82 */ /* 0x000ea20000000800 */
[----:B------:R-:W-:-:S07]  /*4980*/  IMAD.MOV.U32 R9, RZ, RZ, 0x1 ;  /* 0x00000001ff097424 */ /* 0x000fce00078e00ff */
.L_x_85:
[----:B------:R-:W-:Y:S01]  /*4990*/  UMOV UR4, URZ ;  /* 0x0000003f00047c82 */ /* 0x000fe20008000000 */
[----:B-1----:R-:W-:Y:S01]  /*49a0*/  IMAD.MOV.U32 R0, RZ, RZ, 0x1 ;  /* 0x00000001ff007424 */ /* 0x002fe200078e00ff */
[----:B------:R-:W-:Y:S06]  /*49b0*/  @!P1 BRA `(.L_x_87) ;  /* 0x0000000c00489947 */ /* 0x000fec0003800000 */
[----:B------:R-:W1:Y:S01]  /*49c0*/  LDC R3, c[0x0][0x8a8] ;  /* 0x00022a00ff037b82 */ /* 0x000e620000000800 */
[----:B------:R-:W-:Y:S01]  /*49d0*/  IMAD.MOV.U32 R0, RZ, RZ, -0x1 ;  /* 0xffffffffff007424 */ /* 0x000fe200078e00ff */
[----:B------:R-:W-:Y:S01]  /*49e0*/  ULDC UR5, c[0x0][0x900] ;  /* 0x0002400000057ab9 */ /* 0x000fe20000000800 */
[----:B------:R-:W-:Y:S01]  /*49f0*/  LOP3.LUT R10, R19, 0x2, RZ, 0xfc, !PT ;  /* 0x00000002130a7812 */ /* 0x000fe200078efcff */
[----:B------:R-:W-:Y:S01]  /*4a00*/  ULDC.64 UR14, c[0x0][0x198] ;  /* 0x00006600000e7ab9 */ /* 0x000fe20000000a00 */
[----:B------:R-:W-:Y:S01]  /*4a10*/  UMOV UR4, URZ ;  /* 0x0000003f00047c82 */ /* 0x000fe20008000000 */
[----:B------:R-:W-:Y:S01]  /*4a20*/  SHF.L.U32 R8, R0, UR5, RZ ;  /* 0x0000000500087c19 */ /* 0x000fe200080006ff */
[----:B------:R-:W-:Y:S01]  /*4a30*/  IMAD.MOV.U32 R0, RZ, RZ, 0x1 ;  /* 0x00000001ff007424 */ /* 0x000fe200078e00ff */
[----:B------:R-:W-:Y:S02]  /*4a40*/  USHF.L.U32 UR13, UR44, UR5, URZ ;  /* 0x000000052c0d7299 */ /* 0x000fe4000800063f */
[----:B------:R-:W-:Y:S01]  /*4a50*/  LOP3.LUT R8, RZ, R8, RZ, 0x33, !PT ;  /* 0x00000008ff087212 */ /* 0x000fe200078e33ff */
[----:B------:R-:W-:Y:S01]  /*4a60*/  ULDC.64 UR22, c[0x0][0x588] ;  /* 0x0001620000167ab9 */ /* 0x000fe20000000a00 */
[----:B------:R-:W-:Y:S01]  /*4a70*/  ULDC.64 UR24, c[0x0][0x8f8] ;  /* 0x00023e0000187ab9 */ /* 0x000fe20000000a00 */
[----:B------:R-:W-:Y:S01]  /*4a80*/  ULDC.64 UR26, c[0x0][0x590] ;  /* 0x00016400001a7ab9 */ /* 0x000fe20000000a00 */
[----:B-1----:R-:W-:-:S07]  /*4a90*/  VIADD R3, R3, 0xffffffff ;  /* 0xffffffff03037836 */ /* 0x002fce0000000000 */
.L_x_107:
[----:B------:R-:W-:Y:S02]  /*4aa0*/  ISETP.NE.U32.AND P0, PT, RZ, UR26, PT ;  /* 0x0000001aff007c0c */ /* 0x000fe4000bf05070 */
[----:B------:R-:W-:Y:S02]  /*4ab0*/  R2UR UR19, R13 ;  /* 0x000000000d1372ca */ /* 0x000fe400000e0000 */
[----:B------:R-:W-:Y:S02]  /*4ac0*/  R2UR UR18, R7 ;  /* 0x00000000071272ca */ /* 0x000fe400000e0000 */
[----:B------:R-:W-:-:S09]  /*4ad0*/  ISETP.NE.AND.EX P0, PT, RZ, UR27, PT, P0 ;  /* 0x0000001bff007c0c */ /* 0x000fd2000bf05300 */
[----:B------:R-:W-:Y:S02]  /*4ae0*/  USHF.L.U32 UR19, UR19, 0x7, URZ ;  /* 0x0000000713137899 */ /* 0x000fe4000800063f */
[----:B------:R-:W-:Y:S02]  /*4af0*/  USHF.L.U32 UR18, UR18, 0x6, URZ ;  /* 0x0000000612127899 */ /* 0x000fe4000800063f */
[----:B------:R-:W-:Y:S10]  /*4b00*/  @!P0 BRA `(.L_x_88) ;  /* 0x00000000002c8947 */ /* 0x000ff40003800000 */
[----:B------:R-:W-:-:S04]  /*4b10*/  ISETP.NE.U32.AND P1, PT, RZ, UR22, PT ;  /* 0x00000016ff007c0c */ /* 0x000fc8000bf25070 */
[----:B------:R-:W-:-:S13]  /*4b20*/  ISETP.NE.AND.EX P1, PT, RZ, UR23, PT, P1 ;  /* 0x00000017ff007c0c */ /* 0x000fda000bf25310 */
[----:B------:R-:W-:Y:S05]  /*4b30*/  @!P1 BRA `(.L_x_89) ;  /* 0x0000000000189947 */ /* 0x000fea0003800000 */
[----:B---3--:R-:W1:Y:S01]  /*4b40*/  LDC.64 R4, c[0x0][0x588] ;  /* 0x00016200ff047b82 */ /* 0x008e620000000a00 */
[----:B------:R-:W-:-:S04]  /*4b50*/  IMAD R7, R6, UR26, RZ ;  /* 0x0000001a06077c24 */ /* 0x000fc8000f8e02ff */
[----:B-1----:R-:W-:-:S05]  /*4b60*/  IMAD.WIDE R4, R7, 0x4, R4 ;  /* 0x0000000407047825 */ /* 0x002fca00078e0204 */
[----:B--2--5:R4:W5:Y:S01]  /*4b70*/  LDG.E R11, desc[UR54][R4.64] ;  /* 0x00000036040b7981 */ /* 0x024962000c1e1900 */
[----:B------:R-:W-:Y:S01]  /*4b80*/  IMAD.MOV.U32 R9, RZ, RZ, 0x1 ;  /* 0x00000001ff097424 */ /* 0x000fe200078e00ff */
[----:B------:R-:W-:Y:S06]  /*4b90*/  BRA `(.L_x_88) ;  /* 0x0000000000087947 */ /* 0x000fec0003800000 */
.L_x_89:
[----:B--2--5:R-:W1:Y:S01]  /*4ba0*/  LDC R11, c[0x0][0x580] ;  /* 0x00016000ff0b7b82 */ /* 0x024e620000000800 */
[----:B------:R-:W-:-:S07]  /*4bb0*/  IMAD.MOV.U32 R9, RZ, RZ, 0x1 ;  /* 0x00000001ff097424 */ /* 0x000fce00078e00ff */
.L_x_88:
[----:B------:R-:W-:Y:S05]  /*4bc0*/  @!P0 BRA `(.L_x_90) ;  /* 0x00000000001c8947 */ /* 0x000fea0003800000 */
[----:B------:R-:W-:-:S13]  /*4bd0*/  LOP3.LUT P2, RZ, R9, 0xff, RZ, 0xc0, !PT ;  /* 0x000000ff09ff7812 */ /* 0x000fda000784c0ff */
[----:B---34-:R-:W3:Y:S02]  /*4be0*/  @!P2 LDC.64 R4, c[0x0][0x588] ;  /* 0x00016200ff04ab82 */ /* 0x018ee40000000a00 */
[----:B---3--:R-:W-:-:S04]  /*4bf0*/  @!P2 ISETP.NE.U32.AND P0, PT, R4, RZ, PT ;  /* 0x000000ff0400a20c */ /* 0x008fc80003f05070 */
[----:B------:R-:W-:Y:S02]  /*4c00*/  @!P2 ISETP.NE.AND.EX P1, PT, R5, RZ, PT, P0 ;  /* 0x000000ff0500a20c */ /* 0x000fe40003f25300 */
[----:B-12--5:R-:W-:Y:S02]  /*4c10*/  @P2 FSETP.EQ.AND P0, PT, R11, RZ, PT ;  /* 0x000000ff0b00220b */ /* 0x026fe40003f02000 */
[----:B------:R-:W-:Y:S01]  /*4c20*/  @!P2 PLOP3.LUT P0, PT, P1, PT, PT, 0x8, 0x0 ;  /* 0x000000000000a81c */ /* 0x000fe20000f0e170 */
[----:B------:R-:W-:-:S12]  /*4c30*/  BRA `(.L_x_91) ;  /* 0x0000000000047947 */ /* 0x000fd80003800000 */
.L_x_90:
[----:B-12--5:R-:W-:-:S13]  /*4c40*/  FSETP.EQ.AND P0, PT, R11, RZ, PT ;  /* 0x000000ff0b00720b */ /* 0x026fda0003f02000 */
.L_x_91:
[----:B------:R-:W-:Y:S02]  /*4c50*/  ISETP.NE.AND P2, PT, R10, 0x3, PT ;  /* 0x000000030a00780c */ /* 0x000fe40003f45270 */
[----:B------:R-:W-:-:S04]  /*4c60*/  ELECT P1, URZ, PT ;  /* 0x00000000003f782f */ /* 0x000fc80003820000 */
[----:B------:R-:W-:-:S07]  /*4c70*/  PLOP3.LUT P0, PT, P1, P0, PT, 0x20, 0x0 ;  /* 0x000000000000781c */ /* 0x000fce0000f00470 */
[----:B------:R-:W-:Y:S06]  /*4c80*/  @!P2 BRA `(.L_x_92) ;  /* 0x000000000004a947 */ /* 0x000fec0003800000 */
[----:B------:R-:W-:Y:S01]  /*4c90*/  BPT.TRAP 0x1 ;  /* 0x000000040000795c */ /* 0x000fe20000300000 */
.L_x_92:
[----:B------:R-:W1:Y:S01]  /*4ca0*/  S2UR UR46, SR_CgaCtaId ;  /* 0x00000000002e79c3 */ /* 0x000e620000008800 */
[----:B------:R-:W-:Y:S01]  /*4cb0*/  UMOV UR5, 0x400 ;  /* 0x0000040000057882 */ /* 0x000fe20000000000 */
[----:B---34-:R-:W-:Y:S01]  /*4cc0*/  SHF.L.U32 R4, R0, 0x1f, RZ ;  /* 0x0000001f00047819 */ /* 0x018fe200000006ff */
[----:B-1----:R-:W-:-:S04]  /*4cd0*/  ULEA UR6, UR46, UR5, 0x18 ;  /* 0x000000052e067291 */ /* 0x002fc8000f8ec03f */
[----:B------:R-:W-:-:S09]  /*4ce0*/  ULEA UR5, UR4, UR6, 0x3 ;  /* 0x0000000604057291 */ /* 0x000fd2000f8e183f */
[----:B------:R-:W1:Y:S02]  /*4cf0*/  SYNCS.PHASECHK.TRANS64.TRYWAIT P1, [UR5+0x98], R4 ;  /* 0x00009804ff0075a7 */ /* 0x000e640008020145 */
[----:B-1----:R-:W-:Y:S05]  /*4d00*/  @!P1 BRA `(.L_x_93) ;  /* 0x0000001c00fc9947 */ /* 0x002fea0003800000 */
.L_x_139:
[----:B------:R-:W-:Y:S04]  /*4d10*/  BSSY B0, `(.L_x_94) ;  /* 0x000000f000007945 */ /* 0x000fe80003800000 */
[----:B------:R-:W-:Y:S05]  /*4d20*/  @!P0 BRA `(.L_x_95) ;  /* 0x0000000000348947 */ /* 0x000fea0003800000 */
[----:B------:R-:W-:Y:S01]  /*4d30*/  ULEA UR16, UR4, UR6, 0xd ;  /* 0x0000000604107291 */ /* 0x000fe2000f8e683f */
[----:B------:R-:W-:Y:S01]  /*4d40*/  R2UR UR20, R6 ;  /* 0x00000000061472ca */ /* 0x000fe200000e0000 */
[----:B------:R-:W-:Y:S02]  /*4d50*/  UIADD3 UR8, UP0, UR14, 0x3f0, URZ ;  /* 0x000003f00e087890 */ /* 0x000fe4000ff1e03f */
[----:B------:R-:W-:Y:S02]  /*4d60*/  UIADD3 UR17, UR5, 0x80, URZ ;  /* 0x0000008005117890 */ /* 0x000fe4000fffe03f */
[----:B------:R-:W-:Y:S02]  /*4d70*/  UIADD3 UR16, UR16, 0x200, URZ ;  /* 0x0000020010107890 */ /* 0x000fe4000fffe03f */
[----:B------:R-:W-:Y:S01]  /*4d80*/  UIADD3.X UR9, URZ, UR15, URZ, UP0, !UPT ;  /* 0x0000000f3f097290 */ /* 0x000fe200087fe43f */
[----:B------:R-:W-:Y:S01]  /*4d90*/  UMOV UR10, 0x0 ;  /* 0x00000000000a7882 */ /* 0x000fe20000000000 */
[----:B------:R-:W-:-:S07]  /*4da0*/  UMOV UR11, 0x10000000 ;  /* 0x10000000000b7882 */ /* 0x000fce0000000000 */
[----:B------:R2:W-:Y:S02]  /*4db0*/  UTMALDG.3D [UR16], [UR8], desc[UR10] ;  /* 0x00000a10080075b4 */ /* 0x0005e40008011000 */
[----:B--2---:R-:W-:Y:S05]  /*4dc0*/  @!P2 BRA `(.L_x_96) ;  /* 0x000000000004a947 */ /* 0x004fea0003800000 */
[----:B------:R-:W-:Y:S01]  /*4dd0*/  BPT.TRAP 0x1 ;  /* 0x000000040000795c */ /* 0x000fe20000300000 */
.L_x_96:
[----:B-1----:R-:W1:Y:S02]  /*4de0*/  LDC R4, c[0x0][0x800] ;  /* 0x00020000ff047b82 */ /* 0x002e640000000800 */
[----:B-1----:R2:W-:Y:S02]  /*4df0*/  SYNCS.ARRIVE.TRANS64.RED.A0TR RZ, [UR5+0x80], R4 ;  /* 0x00008004ffff79a7 */ /* 0x0025e40008300405 */
.L_x_95:
[----:B------:R-:W-:Y:S05]  /*4e00*/  BSYNC B0 ;  /* 0x0000000000007941 */ /* 0x000fea0003800000 */
.L_x_94:
[----:B------:R-:W-:Y:S05]  /*4e10*/  @!P2 BRA `(.L_x_97) ;  /* 0x000000000004a947 */ /* 0x000fea0003800000 */
[----:B------:R-:W-:Y:S01]  /*4e20*/  BPT.TRAP 0x1 ;  /* 0x000000040000795c */ /* 0x000fe20000300000 */
.L_x_97:
[----:B------:R-:W-:Y:S02]  /*4e30*/  UIADD3 UR5, UR5, 0x80, URZ ;  /* 0x0000008005057890 */ /* 0x000fe4000fffe03f */
[----:B------:R-:W-:Y:S02]  /*4e40*/  UIADD3 UR4, UR4, 0x1, URZ ;  /* 0x0000000104047890 */ /* 0x000fe4000fffe03f */
[----:B------:R-:W-:Y:S02]  /*4e50*/  UPRMT UR5, UR46, 0x654, UR5 ;  /* 0x000006542e057896 */ /* 0x000fe40008000005 */
[----:B------:R-:W-:-:S04]  /*4e60*/  UISETP.NE.AND UP0, UPT, UR4, 0x3, UPT ;  /* 0x000000030400788c */ /* 0x000fc8000bf05270 */
[----:B------:R-:W-:-:S03]  /*4e70*/  USEL UR7, URZ, 0x1, UP0 ;  /* 0x000000013f077887 */ /* 0x000fc60008000000 */
[----:B------:R-:W-:Y:S01]  /*4e80*/  SYNCS.ARRIVE.TRANS64.RED.A1T0 RZ, [UR5], RZ ;  /* 0x000000ffffff79a7 */ /* 0x000fe20008100405 */
[----:B------:R-:W-:Y:S02]  /*4e90*/  USEL UR5, UR4, URZ, UP0 ;  /* 0x0000003f04057287 */ /* 0x000fe40008000000 */
[----:B-1----:R-:W-:Y:S01]  /*4ea0*/  LOP3.LUT R5, R0, UR7, RZ, 0x3c, !PT ;  /* 0x0000000700057c12 */ /* 0x002fe2000f8e3cff */
[----:B------:R-:W-:Y:S09]  /*4eb0*/  @!P2 BRA `(.L_x_98) ;  /* 0x000000000004a947 */ /* 0x000ff20003800000 */
[----:B------:R-:W-:Y:S01]  /*4ec0*/  BPT.TRAP 0x1 ;  /* 0x000000040000795c */ /* 0x000fe20000300000 */
.L_x_98:
[----:B------:R-:W-:Y:S01]  /*4ed0*/  ULEA UR4, UR5, UR6, 0x3 ;  /* 0x0000000605047291 */ /* 0x000fe2000f8e183f */
[----:B------:R-:W-:-:S08]  /*4ee0*/  SHF.L.U32 R0, R5, 0x1f, RZ ;  /* 0x0000001f05007819 */ /* 0x000fd000000006ff */
[----:B------:R-:W1:Y:S02]  /*4ef0*/  SYNCS.PHASECHK.TRANS64.TRYWAIT P1, [UR4+0x98], R0 ;  /* 0x00009800ff0075a7 */ /* 0x000e640008020144 */
[----:B-1----:R-:W-:Y:S05]  /*4f00*/  @!P1 BRA `(.L_x_99) ;  /* 0x0000001c00949947 */ /* 0x002fea0003800000 */
.L_x_140:
[----:B------:R-:W-:Y:S04]  /*4f10*/  BSSY B0, `(.L_x_100) ;  /* 0x0000011000007945 */ /* 0x000fe80003800000 */
[----:B------:R-:W-:Y:S05]  /*4f20*/  @!P0 BRA `(.L_x_101) ;  /* 0x00000000003c8947 */ /* 0x000fea0003800000 */
[----:B------:R-:W-:Y:S01]  /*4f30*/  ULEA UR8, UR5, UR6, 0xd ;  /* 0x0000000605087291 */ /* 0x000fe2000f8e683f */
[----:B------:R-:W-:Y:S01]  /*4f40*/  R2UR UR12, R6 ;  /* 0x00000000060c72ca */ /* 0x000fe200000e0000 */
[----:B------:R-:W-:Y:S02]  /*4f50*/  UIADD3 UR16, UP0, UR14, 0x3f0, URZ ;  /* 0x000003f00e107890 */ /* 0x000fe4000ff1e03f */
[----:B------:R-:W-:Y:S02]  /*4f60*/  UIADD3 UR10, UR18, 0x20, URZ ;  /* 0x00000020120a7890 */ /* 0x000fe4000fffe03f */
[----:B------:R-:W-:Y:S02]  /*4f70*/  UIADD3 UR9, UR4, 0x80, URZ ;  /* 0x0000008004097890 */ /* 0x000fe4000fffe03f */
[----:B------:R-:W-:Y:S02]  /*4f80*/  UIADD3 UR8, UR8, 0x200, URZ ;  /* 0x0000020008087890 */ /* 0x000fe4000fffe03f */
[----:B------:R-:W-:Y:S01]  /*4f90*/  UIADD3.X UR17, URZ, UR15, URZ, UP0, !UPT ;  /* 0x0000000f3f117290 */ /* 0x000fe200087fe43f */
[----:B------:R-:W-:Y:S01]  /*4fa0*/  UMOV UR20, 0x0 ;  /* 0x0000000000147882 */ /* 0x000fe20000000000 */
[----:B------:R-:W-:Y:S01]  /*4fb0*/  UMOV UR21, 0x10000000 ;  /* 0x1000000000157882 */ /* 0x000fe20000000000 */
[----:B------:R-:W-:-:S06]  /*4fc0*/  UMOV UR11, UR19 ;  /* 0x00000013000b7c82 */ /* 0x000fcc0008000000 */
[----:B------:R3:W-:Y:S02]  /*4fd0*/  UTMALDG.3D [UR8], [UR16], desc[UR20] ;  /* 0x00001408100075b4 */ /* 0x0007e40008011000 */
[----:B---3--:R-:W-:Y:S05]  /*4fe0*/  @!P2 BRA `(.L_x_102) ;  /* 0x000000000004a947 */ /* 0x008fea0003800000 */
[----:B------:R-:W-:Y:S01]  /*4ff0*/  BPT.TRAP 0x1 ;  /* 0x000000040000795c */ /* 0x000fe20000300000 */
.L_x_102:
[----:B-1----:R-:W1:Y:S02]  /*5000*/  LDC R0, c[0x0][0x800] ;  /* 0x00020000ff007b82 */ /* 0x002e640000000800 */
[----:B-1----:R3:W-:Y:S02]  /*5010*/  SYNCS.ARRIVE.TRANS64.RED.A0TR RZ, [UR4+0x80], R0 ;  /* 0x00008000ffff79a7 */ /* 0x0027e40008300404 */
.L_x_101:
[----:B------:R-:W-:Y:S05]  /*5020*/  BSYNC B0 ;  /* 0x0000000000007941 */ /* 0x000fea0003800000 */
.L_x_100:
[----:B------:R-:W-:Y:S05]  /*5030*/  @!P2 BRA `(.L_x_103) ;  /* 0x000000000004a947 */ /* 0x000fea0003800000 */
[----:B------:R-:W-:Y:S01]  /*5040*/  BPT.TRAP 0x1 ;  /* 0x000000040000795c */ /* 0x000fe20000300000 */
.L_x_103:
[----:B------:R-:W-:Y:S01]  /*5050*/  UIADD3 UR4, UR4, 0x80, URZ ;  /* 0x0000008004047890 */ /* 0x000fe2000fffe03f */
[----:B------:R-:W-:Y:S01]  /*5060*/  IADD3 R16, P0, R16, UR52, RZ ;  /* 0x0000003410107c10 */ /* 0x000fe2000ff1e0ff */
[----:B------:R-:W-:Y:S01]  /*5070*/  IMAD.MOV.U32 R13, RZ, RZ, -0x1 ;  /* 0xffffffffff0d7424 */ /* 0x000fe200078e00ff */
[----:B--2---:R-:W-:Y:S01]  /*5080*/  PRMT R4, RZ, 0x7610, R4 ;  /* 0x00007610ff047816 */ /* 0x004fe20000000004 */
[----:B------:R-:W-:Y:S01]  /*5090*/  UPRMT UR4, UR46, 0x654, UR4 ;  /* 0x000006542e047896 */ /* 0x000fe20008000004 */
[----:B------:R-:W-:Y:S01]  /*50a0*/  IADD3.X R17, R17, UR45, RZ, P0, !PT ;  /* 0x0000002d11117c10 */ /* 0x000fe200087fe4ff */
[----:B-1----:R-:W-:Y:S01]  /*50b0*/  IMAD.MOV.U32 R7, RZ, RZ, -0x1 ;  /* 0xffffffffff077424 */ /* 0x002fe200078e00ff */
[----:B------:R-:W-:Y:S01]  /*50c0*/  ISETP.GE.U32.AND P0, PT, R16, UR24, PT ;  /* 0x0000001810007c0c */ /* 0x000fe2000bf06070 */
[----:B------:R-:W-:-:S03]  /*50d0*/  IMAD.MOV.U32 R6, RZ, RZ, -0x1 ;  /* 0xffffffffff067424 */ /* 0x000fc600078e00ff */
[----:B------:R-:W-:Y:S02]  /*50e0*/  ISETP.GE.U32.AND.EX P0, PT, R17, UR25, PT, P0 ;  /* 0x0000001911007c0c */ /* 0x000fe4000bf06100 */
[----:B------:R-:W-:Y:S01]  /*50f0*/  SYNCS.ARRIVE.TRANS64.RED.A1T0 RZ, [UR4], RZ ;  /* 0x000000ffffff79a7 */ /* 0x000fe20008100404 */
[----:B------:R-:W-:-:S04]  /*5100*/  UIADD3 UR4, UR5, 0x1, URZ ;  /* 0x0000000105047890 */ /* 0x000fc8000fffe03f */
[----:B------:R-:W-:-:S04]  /*5110*/  UISETP.NE.AND UP0, UPT, UR4, 0x3, UPT ;  /* 0x000000030400788c */ /* 0x000fc8000bf05270 */
[----:B------:R-:W-:Y:S02]  /*5120*/  USEL UR5, URZ, 0x1, UP0 ;  /* 0x000000013f057887 */ /* 0x000fe40008000000 */
[----:B------:R-:W-:-:S04]  /*5130*/  USEL UR4, UR4, URZ, UP0 ;  /* 0x0000003f04047287 */ /* 0x000fc80008000000 */
[----:B---3--:R-:W-:Y:S01]  /*5140*/  LOP3.LUT R0, R5, UR5, RZ, 0x3c, !PT ;  /* 0x0000000505007c12 */ /* 0x008fe2000f8e3cff */
[----:B------:R-:W-:Y:S07]  /*5150*/  @P0 BRA `(.L_x_104) ;  /* 0x0000000400580947 */ /* 0x000fee0003800000 */
[----:B------:R-:W1:Y:S01]  /*5160*/  S2R R15, SR_CTAID.X ;  /* 0x00000000000f7919 */ /* 0x000e620000002500 */
[----:B------:R-:W2:Y:S01]  /*5170*/  LDC.64 R12, c[0x0][0x8d0] ;  /* 0x00023400ff0c7b82 */ /* 0x000ea20000000a00 */
[----:B------:R-:W-:Y:S01]  /*5180*/  ULDC UR5, c[0x0][0x150] ;  /* 0x0000540000057ab9 */ /* 0x000fe20000000800 */
[----:B------:R-:W-:Y:S01]  /*5190*/  IMAD.MOV.U32 R7, RZ, RZ, R16 ;  /* 0x000000ffff077224 */ /* 0x000fe200078e0010 */
[----:B------:R-:W3:Y:S01]  /*51a0*/  S2R R18, SR_CTAID.Y ;  /* 0x0000000000127919 */ /* 0x000ee20000002600 */
[----:B------:R-:W-:-:S04]  /*51b0*/  IMAD.MOV.U32 R21, RZ, RZ, R17 ;  /* 0x000000ffff157224 */ /* 0x000fc800078e0011 */
[----:B------:R-:W4:Y:S08]  /*51c0*/  LDC R22, c[0x0][0x144] ;  /* 0x00005100ff167b82 */ /* 0x000f300000000800 */
[----:B------:R-:W4:Y:S01]  /*51d0*/  LDC R20, c[0x0][0x8d8] ;  /* 0x00023600ff147b82 */ /* 0x000f220000000800 */
[----:B--2---:R-:W-:-:S04]  /*51e0*/  ISETP.NE.U32.AND P0, PT, R12, RZ, PT ;  /* 0x000000ff0c00720c */ /* 0x004fc80003f05070 */
[----:B------:R-:W-:Y:S02]  /*51f0*/  ISETP.NE.AND.EX P0, PT, R13, RZ, PT, P0 ;  /* 0x000000ff0d00720c */ /* 0x000fe40003f05300 */
[----:B-1----:R-:W-:Y:S02]  /*5200*/  I2FP.F32.U32 R4, R15 ;  /* 0x0000000f00047245 */ /* 0x002fe40000201000 */
[----:B---3--:R-:W-:-:S03]  /*5210*/  I2FP.F32.U32 R23, R18 ;  /* 0x0000001200177245 */ /* 0x008fc60000201000 */
[----:B------:R-:W-:-:S04]  /*5220*/  FMUL R4, R4, UR5 ;  /* 0x0000000504047c20 */ /* 0x000fc80008400000 */
[----:B------:R1:W2:Y:S02]  /*5230*/  F2I.U32.TRUNC.NTZ R14, R4 ;  /* 0x00000004000e7305 */ /* 0x0002a4000020f000 */
[----:B----4-:R-:W-:Y:S05]  /*5240*/  @!P0 BRA `(.L_x_105) ;  /* 0x0000000000308947 */ /* 0x010fea0003800000 */
[----:B------:R-:W3:Y:S02]  /*5250*/  LDC R5, c[0x0][0x8dc] ;  /* 0x00023700ff057b82 */ /* 0x000ee40000000800 */
[----:B---3--:R-:W-:-:S05]  /*5260*/  IADD3 R5, P0, R16, R5, RZ ;  /* 0x0000000510057210 */ /* 0x008fca0007f1e0ff */
[----:B------:R-:W-:-:S04]  /*5270*/  IMAD.X R21, RZ, RZ, R17, P0 ;  /* 0x000000ffff157224 */ /* 0x000fc800000e0611 */
[----:B------:R-:W-:-:S04]  /*5280*/  IMAD.WIDE.U32 R6, R21, R12, RZ ;  /* 0x0000000c15067225 */ /* 0x000fc800078e00ff */
[----:B------:R-:W-:-:S04]  /*5290*/  IMAD.WIDE.U32 R6, P0, R5, R13, R6 ;  /* 0x0000000d05067225 */ /* 0x000fc80007800006 */
[----:B-1----:R-:W-:-:S04]  /*52a0*/  IMAD.WIDE.U32 R4, R5, R12, RZ ;  /* 0x0000000c05047225 */ /* 0x002fc800078e00ff */
[----:B------:R-:W-:Y:S01]  /*52b0*/  IMAD.MOV.U32 R4, RZ, RZ, R7 ;  /* 0x000000ffff047224 */ /* 0x000fe200078e0007 */
[----:B------:R-:W-:Y:S01]  /*52c0*/  IADD3 RZ, P1, R5, R6, RZ ;  /* 0x0000000605ff7210 */ /* 0x000fe20007f3e0ff */
[----:B------:R-:W-:-:S04]  /*52d0*/  IMAD.X R5, RZ, RZ, RZ, P0 ;  /* 0x000000ffff057224 */ /* 0x000fc800000e06ff */
[----:B------:R-:W-:-:S04]  /*52e0*/  IMAD.WIDE.U32.X R4, R21, R13, R4, P1 ;  /* 0x0000000d15047225 */ /* 0x000fc800008e0404 */
[----:B------:R-:W-:Y:S02]  /*52f0*/  IMAD.MOV.U32 R7, RZ, RZ, R4 ;  /* 0x000000ffff077224 */ /* 0x000fe400078e0004 */
[----:B------:R-:W-:-:S07]  /*5300*/  IMAD.MOV.U32 R21, RZ, RZ, R5 ;  /* 0x000000ffff157224 */ /* 0x000fce00078e0005 */
.L_x_105:
[----:B------:R-:W-:Y:S01]  /*5310*/  ULDC UR5, c[0x0][0x154] ;  /* 0x0000550000057ab9 */ /* 0x000fe20000000800 */
[----:B------:R-:W3:Y:S01]  /*5320*/  LDC R13, c[0x0][0x148] ;  /* 0x00005200ff0d7b82 */ /* 0x000ee20000000800 */
[----:B------:R-:W-:Y:S01]  /*5330*/  FMUL R23, R23, UR5 ;  /* 0x0000000517177c20 */ /* 0x000fe20008400000 */
[----:B------:R-:W-:Y:S01]  /*5340*/  ISETP.NE.AND P2, PT, R2, 0x1, PT ;  /* 0x000000010200780c */ /* 0x000fe20003f45270 */
[----:B--2---:R-:W-:Y:S01]  /*5350*/  IMAD.MOV R6, RZ, RZ, -R14 ;  /* 0x000000ffff067224 */ /* 0x004fe200078e0a0e */
[-CC-:B------:R-:W-:Y:S02]  /*5360*/  SHF.R.U64 R14, R7, R20.reuse, R21.reuse ;  /* 0x00000014070e7219 */ /* 0x180fe40000001215 */
[----:B------:R-:W-:Y:S01]  /*5370*/  SHF.R.U32.HI R20, RZ, R20, R21 ;  /* 0x00000014ff147219 */ /* 0x000fe20000011615 */
[----:B------:R-:W2:Y:S01]  /*5380*/  F2I.U32.TRUNC.NTZ R23, R23 ;  /* 0x0000001700177305 */ /* 0x000ea2000020f000 */
[----:B-1----:R-:W1:Y:S01]  /*5390*/  LDC.64 R4, c[0x0][0x8c8] ;  /* 0x00023200ff047b82 */ /* 0x002e620000000a00 */
[----:B------:R-:W-:Y:S01]  /*53a0*/  IADD3 R21, P0, RZ, -R14, RZ ;  /* 0x8000000eff157210 */ /* 0x000fe20007f1e0ff */
[----:B------:R-:W-:-:S04]  /*53b0*/  IMAD R15, R22, R6, R15 ;  /* 0x00000006160f7224 */ /* 0x000fc800078e020f */
[----:B------:R-:W-:Y:S02]  /*53c0*/  IMAD.X R7, RZ, RZ, ~R20, P0 ;  /* 0x000000ffff077224 */ /* 0x000fe400000e0e14 */
[----:B------:R-:W4:Y:S01]  /*53d0*/  LDC R24, c[0x0][0x8c0] ;  /* 0x00023000ff187b82 */ /* 0x000f220000000800 */
[----:B--2---:R-:W-:-:S07]  /*53e0*/  IMAD.MOV R12, RZ, RZ, -R23 ;  /* 0x000000ffff0c7224 */ /* 0x004fce00078e0a17 */
[----:B------:R-:W2:Y:S01]  /*53f0*/  LDC R27, c[0x0][0x900] ;  /* 0x00024000ff1b7b82 */ /* 0x000ea20000000800 */
[----:B---3--:R-:W-:-:S07]  /*5400*/  @P2 IMAD R15, R13, R12, R18 ;  /* 0x0000000c0d0f2224 */ /* 0x008fce00078e0212 */
[----:B------:R-:W3:Y:S01]  /*5410*/  LDC.64 R12, c[0x0][0x8e8] ;  /* 0x00023a00ff0c7b82 */ /* 0x000ee20000000a00 */
[----:B-1----:R-:W-:-:S04]  /*5420*/  IMAD R6, R7, R4, RZ ;  /* 0x0000000407067224 */ /* 0x002fc800078e02ff */
[C---:B------:R-:W-:Y:S02]  /*5430*/  IMAD R7, R21.reuse, R5, R6 ;  /* 0x0000000515077224 */ /* 0x040fe400078e0206 */
[----:B------:R-:W-:Y:S01]  /*5440*/  IMAD.WIDE.U32 R4, R21, R4, R16 ;  /* 0x0000000415047225 */ /* 0x000fe200078e0010 */
[----:B------:R-:W1:Y:S03]  /*5450*/  LDC R6, c[0x0][0x8b0] ;  /* 0x00022c00ff067b82 */ /* 0x000e660000000800 */
[----:B------:R-:W-:-:S05]  /*5460*/  IMAD.IADD R5, R5, 0x1, R7 ;  /* 0x0000000105057824 */ /* 0x000fca00078e0207 */
[----:B------:R-:W2:Y:S01]  /*5470*/  LDC R25, c[0x0][0x8f0] ;  /* 0x00023c00ff197b82 */ /* 0x000ea20000000800 */
[-CC-:B----4-:R-:W-:Y:S02]  /*5480*/  SHF.R.U64 R22, R4, R24.reuse, R5.reuse ;  /* 0x0000001804167219 */ /* 0x190fe40000001205 */
[----:B------:R-:W-:-:S05]  /*5490*/  SHF.R.U32.HI R5, RZ, R24, R5 ;  /* 0x00000018ff057219 */ /* 0x000fca0000011605 */
[----:B------:R-:W4:Y:S01]  /*54a0*/  LDC R21, c[0x0][0x8e0] ;  /* 0x00023800ff157b82 */ /* 0x000f220000000800 */
[----:B---3--:R-:W-:-:S04]  /*54b0*/  ISETP.NE.U32.AND P0, PT, R12, RZ, PT ;  /* 0x000000ff0c00720c */ /* 0x008fc80003f05070 */
[----:B------:R-:W-:-:S03]  /*54c0*/  ISETP.NE.AND.EX P0, PT, R13, RZ, PT, P0 ;  /* 0x000000ff0d00720c */ /* 0x000fc60003f05300 */
[----:B------:R-:W3:Y:S01]  /*54d0*/  LDC R20, c[0x0][0x8b8] ;  /* 0x00022e00ff147b82 */ /* 0x000ee20000000800 */
[-CC-:B-1----:R-:W-:Y:S02]  /*54e0*/  SHF.R.U64 R23, R22, R6.reuse, R5.reuse ;  /* 0x0000000616177219 */ /* 0x182fe40000001205 */
[----:B------:R-:W-:-:S04]  /*54f0*/  SHF.R.U32.HI R4, RZ, R6, R5 ;  /* 0x00000006ff047219 */ /* 0x000fc80000011605 */
[-CC-:B--2---:R-:W-:Y:S01]  /*5500*/  SHF.R.U64 R24, R23, R27.reuse, R4.reuse ;  /* 0x0000001b17187219 */ /* 0x184fe20000001204 */
[----:B------:R-:W1:Y:S01]  /*5510*/  LDC R18, c[0x0][0x8a8] ;  /* 0x00022a00ff127b82 */ /* 0x000e620000000800 */
[----:B------:R-:W-:-:S03]  /*5520*/  SHF.R.U32.HI R27, RZ, R27, R4 ;  /* 0x0000001bff1b7219 */ /* 0x000fc60000011604 */
[----:B------:R-:W-:Y:S02]  /*5530*/  IMAD.MOV.U32 R4, RZ, RZ, R24 ;  /* 0x000000ffff047224 */ /* 0x000fe400078e0018 */
[----:B------:R-:W-:Y:S01]  /*5540*/  IMAD.MOV.U32 R5, RZ, RZ, R27 ;  /* 0x000000ffff057224 */ /* 0x000fe200078e001b */
[----:B------:R-:W-:Y:S06]  /*5550*/  @!P0 BRA `(.L_x_106) ;  /* 0x0000000000288947 */ /* 0x000fec0003800000 */
[----:B------:R-:W2:Y:S02]  /*5560*/  LDC R5, c[0x0][0x8f4] ;  /* 0x00023d00ff057b82 */ /* 0x000ea40000000800 */
[----:B--2---:R-:W-:-:S05]  /*5570*/  IADD3 R5, P0, R24, R5, RZ ;  /* 0x0000000518057210 */ /* 0x004fca0007f1e0ff */
[----:B------:R-:W-:-:S04]  /*5580*/  IMAD.X R27, RZ, RZ, R27, P0 ;  /* 0x000000ffff1b7224 */ /* 0x000fc800000e061b */
[----:B------:R-:W-:-:S04]  /*5590*/  IMAD.WIDE.U32 R6, R27, R12, RZ ;  /* 0x0000000c1b067225 */ /* 0x000fc800078e00ff */
[----:B------:R-:W-:-:S04]  /*55a0*/  IMAD.WIDE.U32 R6, P0, R5, R13, R6 ;  /* 0x0000000d05067225 */ /* 0x000fc80007800006 */
[----:B------:R-:W-:-:S04]  /*55b0*/  IMAD.WIDE.U32 R4, R5, R12, RZ ;  /* 0x0000000c05047225 */ /* 0x000fc800078e00ff */
[----:B------:R-:W-:Y:S01]  /*55c0*/  IMAD.MOV.U32 R4, RZ, RZ, R7 ;  /* 0x000000ffff047224 */ /* 0x000fe200078e0007 */
[----:B------:R-:W-:Y:S01]  /*55d0*/  IADD3 RZ, P1, R5, R6, RZ ;  /* 0x0000000605ff7210 */ /* 0x000fe20007f3e0ff */
[----:B------:R-:W-:-:S04]  /*55e0*/  IMAD.X R5, RZ, RZ, RZ, P0 ;  /* 0x000000ffff057224 */ /* 0x000fc800000e06ff */
[----:B------:R-:W-:-:S08]  /*55f0*/  IMAD.WIDE.U32.X R4, R27, R13, R4, P1 ;  /* 0x0000000d1b047225 */ /* 0x000fd000008e0404 */
.L_x_106:
[----:B------:R-:W-:Y:S01]  /*5600*/  SHF.R.U64 R4, R4, R25, R5 ;  /* 0x0000001904047219 */ /* 0x000fe20000001205 */
[----:B------:R-:W-:Y:S01]  /*5610*/  IMAD.MOV.U32 R6, RZ, RZ, R14 ;  /* 0x000000ffff067224 */ /* 0x000fe200078e000e */
[----:B------:R-:W-:Y:S02]  /*5620*/  LOP3.LUT R23, R23, R8, RZ, 0xc0, !PT ;  /* 0x0000000817177212 */ /* 0x000fe400078ec0ff */
[----:B------:R-:W-:Y:S01]  /*5630*/  LOP3.LUT R22, R22, R3, RZ, 0xc0, !PT ;  /* 0x0000000316167212 */ /* 0x000fe200078ec0ff */
[----:B------:R-:W-:Y:S02]  /*5640*/  IMAD.MOV R5, RZ, RZ, -R4 ;  /* 0x000000ffff057224 */ /* 0x000fe400078e0a04 */
[----:B------:R-:W-:Y:S02]  /*5650*/  IMAD R23, R4, UR13, R23 ;  /* 0x0000000d04177c24 */ /* 0x000fe4000f8e0217 */
[----:B----4-:R-:W-:Y:S02]  /*5660*/  IMAD R21, R5, R21, R24 ;  /* 0x0000001505157224 */ /* 0x010fe400078e0218 */
[----:B---3--:R-:W-:-:S02]  /*5670*/  IMAD R15, R23, R20, R15 ;  /* 0x00000014170f7224 */ /* 0x008fc400078e020f */
[----:B-1----:R-:W-:Y:S02]  /*5680*/  IMAD R18, R21, R18, R22 ;  /* 0x0000001215127224 */ /* 0x002fe400078e0216 */
[----:B------:R-:W-:-:S03]  /*5690*/  IMAD.MOV.U32 R4, RZ, RZ, 0x1 ;  /* 0x00000001ff047424 */ /* 0x000fc600078e00ff */
[----:B------:R-:W-:Y:S02]  /*56a0*/  SEL R7, R18, R15, !P2 ;  /* 0x0000000f12077207 */ /* 0x000fe40005000000 */
[----:B------:R-:W-:-:S07]  /*56b0*/  SEL R13, R15, R18, !P2 ;  /* 0x000000120f0d7207 */ /* 0x000fce0005000000 */
.L_x_104:
[----:B------:R-:W-:-:S13]  /*56c0*/  LOP3.LUT P0, RZ, R4, 0xff, RZ, 0xc0, !PT ;  /* 0x000000ff04ff7812 */ /* 0x000fda000780c0ff */
[----:B------:R-:W-:Y:S05]  /*56d0*/  @P0 BRA `(.L_x_107) ;  /* 0xfffffff000f00947 */ /* 0x000fea000383ffff */
.L_x_87:
[----:B------:R-:W-:-:S13]  /*56e0*/  ELECT P0, URZ, PT ;  /* 0x00000000003f782f */ /* 0x000fda0003800000 */
[----:B------:R-:W-:Y:S05]  /*56f0*/  @!P0 BRA `(.L_x_10) ;  /* 0x00000014000c8947 */ /* 0x000fea0003800000 */
[----:B------:R-:W-:-:S04]  /*5700*/  LOP3.LUT R19, R19, 0x2, RZ, 0xfc, !PT ;  /* 0x0000000213137812 */ /* 0x000fc800078efcff */
[----:B------:R-:W-:-:S13]  /*5710*/  ISETP.NE.AND P1, PT, R19, 0x3, PT ;  /* 0x000000031300780c */ /* 0x000fda0003f25270 */
[----:B------:R-:W-:Y:S05]  /*5720*/  @!P1 BRA `(.L_x_108) ;  /* 0x0000000000049947 */ /* 0x000fea0003800000 */
[----:B------:R-:W-:Y:S01]  /*5730*/  BPT.TRAP 0x1 ;  /* 0x000000040000795c */ /* 0x000fe20000300000 */
.L_x_108:
[----:B------:R-:W-:Y:S01]  /*5740*/  IMAD.U32 R7, RZ, RZ, UR46 ;  /* 0x0000002eff077e24 */ /* 0x000fe2000f8e00ff */
[----:B------:R-:W-:Y:S01]  /*5750*/  MOV R2, 0x400 ;  /* 0x0000040000027802 */ /* 0x000fe20000000f00 */
[----:B---3--:R-:W-:-:S03]  /*5760*/  IMAD.U32 R4, RZ, RZ, UR4 ;  /* 0x00000004ff047e24 */ /* 0x008fc6000f8e00ff */
[----:B------:R-:W-:Y:S02]  /*5770*/  LEA R7, R7, R2, 0x18 ;  /* 0x0000000207077211 */ /* 0x000fe400078ec0ff */
[----:B------:R-:W-:-:S03]  /*5780*/  SHF.L.U32 R2, R0, 0x1f, RZ ;  /* 0x0000001f00027819 */ /* 0x000fc600000006ff */
[----:B------:R-:W-:-:S04]  /*5790*/  IMAD R3, R4, 0x8, R7 ;  /* 0x0000000804037824 */ /* 0x000fc800078e0207 */
[----:B------:R-:W1:Y:S02]  /*57a0*/  SYNCS.PHASECHK.TRANS64.TRYWAIT P0, [R3+URZ+0x98], R2 ;  /* 0x00009802030075a7 */ /* 0x000e64000800017f */
[----:B-1----:R-:W-:Y:S05]  /*57b0*/  @!P0 BRA `(.L_x_109) ;  /* 0x0000001400808947 */ /* 0x002fea0003800000 */
.L_x_141:
[----:B------:R-:W-:Y:S05]  /*57c0*/  @!P1 BRA `(.L_x_110) ;  /* 0x0000000000049947 */ /* 0x000fea0003800000 */
[----:B------:R-:W-:Y:S01]  /*57d0*/  BPT.TRAP 0x1 ;  /* 0x000000040000795c */ /* 0x000fe20000300000 */
.L_x_110:
[----:B------:R-:W-:-:S04]  /*57e0*/  UIADD3 UR5, UR4, 0x1, URZ ;  /* 0x0000000104057890 */ /* 0x000fc8000fffe03f */
[----:B------:R-:W-:Y:S02]  /*57f0*/  UISETP.NE.AND UP0, UPT, UR5, 0x3, UPT ;  /* 0x000000030500788c */ /* 0x000fe4000bf05270 */
[----:B-1----:R-:W-:Y:S02]  /*5800*/  IMAD.U32 R2, RZ, RZ, UR5 ;  /* 0x00000005ff027e24 */ /* 0x002fe4000f8e00ff */
[----:B------:R-:W-:Y:S02]  /*5810*/  USEL UR5, URZ, 0x1, UP0 ;  /* 0x000000013f057887 */ /* 0x000fe40008000000 */
[----:B------:R-:W-:-:S04]  /*5820*/  PLOP3.LUT P0, PT, PT, PT, UP0, 0x80, 0x0 ;  /* 0x000000000000781c */ /* 0x000fc80003f0f008 */
[----:B------:R-:W-:Y:S02]  /*5830*/  SEL R2, R2, RZ, P0 ;  /* 0x000000ff02027207 */ /* 0x000fe40000000000 */
[----:B------:R-:W-:-:S03]  /*5840*/  LOP3.LUT R3, R0, UR5, RZ, 0x3c, !PT ;  /* 0x0000000500037c12 */ /* 0x000fc6000f8e3cff */
[----:B------:R-:W-:Y:S01]  /*5850*/  IMAD R5, R2, 0x8, R7 ;  /* 0x0000000802057824 */ /* 0x000fe200078e0207 */
[----:B------:R-:W-:-:S04]  /*5860*/  SHF.L.U32 R0, R3, 0x1f, RZ ;  /* 0x0000001f03007819 */ /* 0x000fc800000006ff */
[----:B------:R-:W1:Y:S02]  /*5870*/  SYNCS.PHASECHK.TRANS64.TRYWAIT P0, [R5+URZ+0x98], R0 ;  /* 0x00009800050075a7 */ /* 0x000e64000800017f */
[----:B-1----:R-:W-:Y:S05]  /*5880*/  @!P0 BRA `(.L_x_111) ;  /* 0x0000001400608947 */ /* 0x002fea0003800000 */
.L_x_142:
[----:B------:R-:W-:Y:S05]  /*5890*/  @!P1 BRA `(.L_x_112) ;  /* 0x0000000000049947 */ /* 0x000fea0003800000 */
[----:B------:R-:W-:Y:S01]  /*58a0*/  BPT.TRAP 0x1 ;  /* 0x000000040000795c */ /* 0x000fe20000300000 */
.L_x_112:
[----:B-1----:R-:W-:-:S05]  /*58b0*/  VIADD R0, R2, 0x1 ;  /* 0x0000000102007836 */ /* 0x002fca0000000000 */
[----:B------:R-:W-:-:S04]  /*58c0*/  ISETP.NE.AND P0, PT, R0, 0x3, PT ;  /* 0x000000030000780c */ /* 0x000fc80003f05270 */
[----:B------:R-:W-:Y:S02]  /*58d0*/  SEL R2, RZ, 0x1, P0 ;  /* 0x00000001ff027807 */ /* 0x000fe40000000000 */
[----:B------:R-:W-:Y:S02]  /*58e0*/  SEL R0, R0, RZ, P0 ;  /* 0x000000ff00007207 */ /* 0x000fe40000000000 */
[----:B------:R-:W-:-:S03]  /*58f0*/  LOP3.LUT R2, R3, R2, RZ, 0x3c, !PT ;  /* 0x0000000203027212 */ /* 0x000fc600078e3cff */
[----:B------:R-:W-:Y:S01]  /*5900*/  IMAD R3, R0, 0x8, R7 ;  /* 0x0000000800037824 */ /* 0x000fe200078e0207 */
[----:B------:R-:W-:-:S07]  /*5910*/  SHF.L.U32 R0, R2, 0x1f, RZ ;  /* 0x0000001f02007819 */ /* 0x000fce00000006ff */
.L_x_113:
[----:B-1----:R1:W3:Y:S02]  /*5920*/  SYNCS.PHASECHK.TRANS64.TRYWAIT P0, [R3+URZ+0x98], R0 ;  /* 0x00009800030075a7 */ /* 0x0022e4000800017f */
[----:B---3--:R-:W-:Y:S05]  /*5930*/  @!P0 NANOSLEEP.SYNCS 0x989680 ;  /* 0x009896800000895d */ /* 0x008fea0003900000 */
[----:B------:R-:W3:Y:S02]  /*5940*/  @!P0 SYNCS.PHASECHK.TRANS64 P0, [R3+URZ+0x98], R0 ;  /* 0x00009800030085a7 */ /* 0x000ee4000800007f */
[----:B---3--:R-:W-:Y:S05]  /*5950*/  @P0 BRA `(.L_x_10) ;  /* 0x0000001000740947 */ /* 0x008fea0003800000 */
[----:B------:R-:W-:Y:S05]  /*5960*/  BRA `(.L_x_113) ;  /* 0xfffffffc00ec7947 */ /* 0x000fea000383ffff */
.L_x_82:
[----:B------:R-:W-:Y:S01]  /*5970*/  LOP3.LUT P0, RZ, R11, 0xff, RZ, 0xc0, !PT ;  /* 0x000000ff0bff7812 */ /* 0x000fe2000780c0ff */
[----:B------:R-:W-:Y:S02]  /*5980*/  IMAD.MOV.U32 R3, RZ, RZ, 0x1 ;  /* 0x00000001ff037424 */ /* 0x000fe400078e00ff */
[----:B------:R-:W-:-:S10]  /*5990*/  IMAD.MOV.U32 R0, RZ, RZ, RZ ;  /* 0x000000ffff007224 */ /* 0x000fd400078e00ff */
[----:B------:R-:W-:Y:S05]  /*59a0*/  @!P0 BRA `(.L_x_114) ;  /* 0x0000000c001c8947 */ /* 0x000fea0003800000 */
[----:B------:R-:W1:Y:S01]  /*59b0*/  LDC R0, c[0x0][0x28c] ;  /* 0x0000a300ff007b82 */ /* 0x000e620000000800 */
[C---:B------:R-:W-:Y:S01]  /*59c0*/  LOP3.LUT P2, RZ, R18.reuse, 0x7f, RZ, 0xc0, !PT ;  /* 0x0000007f12ff7812 */ /* 0x040fe2000784c0ff */
[----:B------:R-:W-:Y:S01]  /*59d0*/  ULDC UR5, c[0x0][0x900] ;  /* 0x0002400000057ab9 */ /* 0x000fe20000000800 */
[----:B------:R-:W-:Y:S01]  /*59e0*/  LOP3.LUT P0, RZ, R18, 0x1f, RZ, 0xc0, !PT ;  /* 0x0000001f12ff7812 */ /* 0x000fe2000780c0ff */
[----:B------:R-:W-:Y:S01]  /*59f0*/  UMOV UR6, 0xffffffff ;  /* 0xffffffff00067882 */ /* 0x000fe20000000000 */
[----:B------:R-:W-:Y:S01]  /*5a00*/  BSSY B0, `(.L_x_114) ;  /* 0x00000c1000007945 */ /* 0x000fe20003800000 */
[----:B------:R-:W-:Y:S01]  /*5a10*/  USHF.L.U32 UR6, UR6, UR5, URZ ;  /* 0x0000000506067299 */ /* 0x000fe2000800063f */
[----:B------:R-:W-:Y:S01]  /*5a20*/  IMAD.MOV.U32 R10, RZ, RZ, 0x1 ;  /* 0x00000001ff0a7424 */ /* 0x000fe200078e00ff */
[----:B------:R-:W-:Y:S01]  /*5a30*/  LOP3.LUT R18, R22, 0x2, RZ, 0xfc, !PT ;  /* 0x0000000216127812 */ /* 0x000fe200078efcff */
[----:B------:R-:W-:Y:S01]  /*5a40*/  ULDC UR4, c[0x0][0x8a8] ;  /* 0x00022a0000047ab9 */ /* 0x000fe20000000800 */
[----:B------:R-:W-:Y:S01]  /*5a50*/  PLOP3.LUT P0, PT, P0, P2, PT, 0x8a, 0x0 ;  /* 0x000000000000781c */ /* 0x000fe20000705172 */
[----:B------:R-:W-:-:S02]  /*5a60*/  UIADD3 UR15, UR4, -0x1, URZ ;  /* 0xffffffff040f7890 */ /* 0x000fc4000fffe03f */
[----:B------:R-:W-:Y:S02]  /*5a70*/  USHF.L.U32 UR17, UR44, UR5, URZ ;  /* 0x000000052c117299 */ /* 0x000fe4000800063f */
[----:B------:R-:W-:Y:S01]  /*5a80*/  ULOP3.LUT UR16, URZ, UR6, URZ, 0x33, !UPT ;  /* 0x000000063f107292 */ /* 0x000fe2000f8e333f */
[----:B------:R-:W-:Y:S01]  /*5a90*/  ULDC.64 UR20, c[0x0][0x198] ;  /* 0x0000660000147ab9 */ /* 0x000fe20000000a00 */
[----:B-1----:R-:W-:-:S05]  /*5aa0*/  VIADD R0, R0, 0x3f ;  /* 0x0000003f00007836 */ /* 0x002fca0000000000 */
[----:B------:R-:W-:-:S04]  /*5ab0*/  SHF.R.S32.HI R3, RZ, 0x1f, R0 ;  /* 0x0000001fff037819 */ /* 0x000fc80000011400 */
[----:B------:R-:W-:Y:S01]  /*5ac0*/  LEA.HI R3, R3, R0, RZ, 0x6 ;  /* 0x0000000003037211 */ /* 0x000fe200078f30ff */
[----:B------:R-:W-:-:S03]  /*5ad0*/  IMAD.MOV.U32 R0, RZ, RZ, RZ ;  /* 0x000000ffff007224 */ /* 0x000fc600078e00ff */
[----:B------:R-:W-:Y:S01]  /*5ae0*/  SHF.R.S32.HI R11, RZ, 0x6, R3 ;  /* 0x00000006ff0b7819 */ /* 0x000fe20000011403 */
[----:B------:R-:W-:-:S04]  /*5af0*/  IMAD.MOV.U32 R3, RZ, RZ, 0x1 ;  /* 0x00000001ff037424 */ /* 0x000fc800078e00ff */
[----:B------:R-:W-:-:S07]  /*5b00*/  VIADD R12, R11, 0x1 ;  /* 0x000000010b0c7836 */ /* 0x000fce0000000000 */
.L_x_126:
[----:B------:R-:W-:-:S03]  /*5b10*/  UMOV UR4, 0xffffffff ;  /* 0xffffffff00047882 */ /* 0x000fc60000000000 */
[----:B------:R-:W-:Y:S05]  /*5b20*/  BRA.DIV UR4, `(.L_x_115) ;  /* 0x0000001204cc7947 */ /* 0x000fea000b800000 */
[----:B------:R-:W-:-:S13]  /*5b30*/  ELECT P6, URZ, PT ;  /* 0x00000000003f782f */ /* 0x000fda00038c0000 */
.L_x_145:
[----:B------:R-:W1:Y:S01]  /*5b40*/  LDC R4, c[0x0][0x28c] ;  /* 0x0000a300ff047b82 */ /* 0x000e620000000800 */
[----:B------:R-:W-:Y:S01]  /*5b50*/  BSSY B1, `(.L_x_116) ;  /* 0x0000037000017945 */ /* 0x000fe20003800000 */
[----:B-1----:R-:W-:-:S13]  /*5b60*/  ISETP.LT.OR P6, PT, R4, 0x1, !P6 ;  /* 0x000000010400780c */ /* 0x002fda00077c1670 */
[----:B------:R-:W-:Y:S05]  /*5b70*/  @P6 BRA `(.L_x_117) ;  /* 0x0000000000d06947 */ /* 0x000fea0003800000 */
[----:B------:R-:W-:Y:S02]  /*5b80*/  IMAD.SHL.U32 R14, R7, 0x40, RZ ;  /* 0x00000040070e7824 */ /* 0x000fe400078e00ff */
[----:B------:R-:W-:Y:S02]  /*5b90*/  IMAD.SHL.U32 R13, R13, 0x80, RZ ;  /* 0x000000800d0d7824 */ /* 0x000fe400078e00ff */
[----:B------:R-:W-:Y:S02]  /*5ba0*/  IMAD.MOV.U32 R19, RZ, RZ, RZ ;  /* 0x000000ffff137224 */ /* 0x000fe400078e00ff */
[----:B------:R-:W-:Y:S02]  /*5bb0*/  IMAD.MOV.U32 R4, RZ, RZ, R12 ;  /* 0x000000ffff047224 */ /* 0x000fe400078e000c */
[----:B------:R-:W-:Y:S02]  /*5bc0*/  IMAD.MOV.U32 R5, RZ, RZ, R3 ;  /* 0x000000ffff057224 */ /* 0x000fe400078e0003 */
[----:B------:R-:W-:-:S07]  /*5bd0*/  IMAD.MOV.U32 R7, RZ, RZ, R0 ;  /* 0x000000ffff077224 */ /* 0x000fce00078e0000 */
.L_x_121:
[----:B------:R-:W1:Y:S01]  /*5be0*/  S2R R9, SR_CgaCtaId ;  /* 0x0000000000097919 */ /* 0x000e620000008800 */
[----:B------:R-:W-:-:S04]  /*5bf0*/  MOV R8, 0x400 ;  /* 0x0000040000087802 */ /* 0x000fc80000000f00 */
[----:B-1----:R-:W-:Y:S02]  /*5c00*/  LEA R20, R9, R8, 0x18 ;  /* 0x0000000809147211 */ /* 0x002fe400078ec0ff */
[----:B------:R-:W-:Y:S01]  /*5c10*/  SHF.L.U32 R8, R5, 0x1f, RZ ;  /* 0x0000001f05087819 */ /* 0x000fe200000006ff */
[----:B------:R-:W1:Y:S02]  /*5c20*/  @!P2 LDC R9, c[0x0][0x500] ;  /* 0x00014000ff09ab82 */ /* 0x000e640000000800 */
[----:B------:R-:W-:-:S04]  /*5c30*/  IMAD R15, R7, 0x8, R20 ;  /* 0x00000008070f7824 */ /* 0x000fc800078e0214 */
[----:B------:R-:W2:Y:S02]  /*5c40*/  SYNCS.PHASECHK.TRANS64.TRYWAIT P1, [R15+URZ+0x40], R8 ;  /* 0x000040080f0075a7 */ /* 0x000ea4000802017f */
[----:B--2---:R-:W-:Y:S05]  /*5c50*/  @!P1 BRA `(.L_x_118) ;  /* 0x0000001000a09947 */ /* 0x004fea0003800000 */
.L_x_146:
[----:B--2---:R-:W-:Y:S01]  /*5c60*/  PRMT R8, R18, 0x9910, RZ ;  /* 0x0000991012087816 */ /* 0x004fe200000000ff */
[----:B-1----:R1:W-:Y:S03]  /*5c70*/  @!P2 SYNCS.ARRIVE.TRANS64 RZ, [R15+URZ], R9 ;  /* 0x000000090fffa9a7 */ /* 0x0023e6000800003f */
[----:B------:R-:W-:-:S13]  /*5c80*/  ISETP.NE.AND P1, PT, R8, 0x2, PT ;  /* 0x000000020800780c */ /* 0x000fda0003f25270 */
[----:B-1----:R-:W-:Y:S05]  /*5c90*/  @P1 BRA `(.L_x_119) ;  /* 0x0000000000041947 */ /* 0x002fea0003800000 */
[----:B------:R-:W-:Y:S01]  /*5ca0*/  BPT.TRAP 0x1 ;  /* 0x000000040000795c */ /* 0x000fe20000300000 */
.L_x_119:
[----:B------:R-:W-:Y:S05]  /*5cb0*/  @P0 BRA `(.L_x_120) ;  /* 0x0000000000040947 */ /* 0x000fea0003800000 */
[----:B------:R-:W-:Y:S01]  /*5cc0*/  BPT.TRAP 0x1 ;  /* 0x000000040000795c */ /* 0x000fe20000300000 */
.L_x_120:
[--C-:B------:R-:W-:Y:S01]  /*5cd0*/  IMAD R8, R7, 0x4000, R20.reuse ;  /* 0x0000400007087824 */ /* 0x100fe200078e0214 */
[----:B------:R-:W-:Y:S01]  /*5ce0*/  R2UR UR9, R15 ;  /* 0x000000000f0972ca */ /* 0x000fe200000e0000 */
[C---:B------:R-:W-:Y:S01]  /*5cf0*/  IMAD R20, R7.reuse, 0x2000, R20 ;  /* 0x0000200007147824 */ /* 0x040fe200078e0214 */
[----:B------:R-:W-:Y:S01]  /*5d00*/  UIADD3 UR4, UP0, UR20, 0xf0, URZ ;  /* 0x000000f014047890 */ /* 0x000fe2000ff1e03f */
[----:B------:R-:W-:Y:S01]  /*5d10*/  VIADD R4, R4, 0xffffffff ;  /* 0xffffffff04047836 */ /* 0x000fe20000000000 */
[----:B------:R-:W-:Y:S01]  /*5d20*/  R2UR UR5, R8 ;  /* 0x00000000080572ca */ /* 0x000fe200000e0000 */
[----:B------:R-:W-:Y:S01]  /*5d30*/  UIADD3 UR22, UP1, UR20, 0x1f0, URZ ;  /* 0x000001f014167890 */ /* 0x000fe2000ff3e03f */
[----:B------:R-:W-:Y:S01]  /*5d40*/  R2UR UR8, R20 ;  /* 0x00000000140872ca */ /* 0x000fe200000e0000 */
[----:B------:R-:W-:Y:S01]  /*5d50*/  VIADD R7, R7, 0x1 ;  /* 0x0000000107077836 */ /* 0x000fe20000000000 */
[----:B------:R-:W-:Y:S01]  /*5d60*/  R2UR UR11, R13 ;  /* 0x000000000d0b72ca */ /* 0x000fe200000e0000 */
[----:B------:R-:W-:Y:S01]  /*5d70*/  UIADD3.X UR23, URZ, UR21, URZ, UP1, !UPT ;  /* 0x000000153f177290 */ /* 0x000fe20008ffe43f */
[C---:B------:R-:W-:Y:S01]  /*5d80*/  R2UR UR10, R19.reuse ;  /* 0x00000000130a72ca */ /* 0x040fe200000e0000 */
[----:B------:R-:W-:Y:S01]  /*5d90*/  UMOV UR6, 0x0 ;  /* 0x0000000000067882 */ /* 0x000fe20000000000 */
[----:B------:R-:W-:Y:S01]  /*5da0*/  R2UR UR12, R6 ;  /* 0x00000000060c72ca */ /* 0x000fe200000e0000 */
[----:B------:R-:W-:Y:S01]  /*5db0*/  UMOV UR7, 0x10000000 ;  /* 0x1000000000077882 */ /* 0x000fe20000000000 */
[----:B------:R-:W-:Y:S01]  /*5dc0*/  R2UR UR18, R14 ;  /* 0x000000000e1272ca */ /* 0x000fe200000e0000 */
[----:B------:R-:W-:Y:S01]  /*5dd0*/  VIADD R19, R19, 0x40 ;  /* 0x0000004013137836 */ /* 0x000fe20000000000 */
[----:B------:R-:W-:Y:S01]  /*5de0*/  ISETP.GT.AND P3, PT, R4, 0x1, PT ;  /* 0x000000010400780c */ /* 0x000fe20003f64270 */
[----:B------:R-:W-:Y:S01]  /*5df0*/  UIADD3 UR13, UR5, 0x6400, URZ ;  /* 0x00006400050d7890 */ /* 0x000fe2000fffe03f */
[----:B------:R-:W-:Y:S01]  /*5e00*/  ISETP.NE.AND P1, PT, R7, 0x8, PT ;  /* 0x000000080700780c */ /* 0x000fe20003f25270 */
[----:B------:R-:W-:-:S02]  /*5e10*/  UIADD3.X UR5, URZ, UR21, URZ, UP0, !UPT ;  /* 0x000000153f057290 */ /* 0x000fc400087fe43f */
[----:B------:R-:W-:Y:S01]  /*5e20*/  UIADD3 UR14, UR8, 0x26400, URZ ;  /* 0x00026400080e7890 */ /* 0x000fe2000fffe03f */
[----:B------:R-:W-:Y:S02]  /*5e30*/  SEL R8, RZ, 0x1, P1 ;  /* 0x00000001ff087807 */ /* 0x000fe40000800000 */
[----:B------:R-:W-:Y:S01]  /*5e40*/  UMOV UR8, UR13 ;  /* 0x0000000d00087c82 */ /* 0x000fe20008000000 */
[----:B------:R-:W-:Y:S02]  /*5e50*/  SEL R7, R7, RZ, P1 ;  /* 0x000000ff07077207 */ /* 0x000fe40000800000 */
[----:B------:R-:W-:Y:S01]  /*5e60*/  LOP3.LUT R5, R5, R8, RZ, 0x3c, !PT ;  /* 0x0000000805057212 */ /* 0x000fe200078e3cff */
[----:B------:R1:W-:Y:S02]  /*5e70*/  UTMALDG.3D [UR8], [UR4], desc[UR6] ;  /* 0x00000608040075b4 */ /* 0x0003e40008011000 */
[----:B-1----:R-:W-:Y:S01]  /*5e80*/  UMOV UR8, UR14 ;  /* 0x0000000e00087c82 */ /* 0x002fe20008000000 */
[----:B------:R-:W-:-:S02]  /*5e90*/  UMOV UR11, UR18 ;  /* 0x00000012000b7c82 */ /* 0x000fc40008000000 */
[----:B------:R1:W-:Y:S02]  /*5ea0*/  UTMALDG.3D [UR8], [UR22], desc[UR6] ;  /* 0x00000608160075b4 */ /* 0x0003e40008011000 */
[----:B-1----:R-:W-:Y:S05]  /*5eb0*/  @P3 BRA `(.L_x_121) ;  /* 0xfffffffc00483947 */ /* 0x002fea000383ffff */
.L_x_117:
[----:B------:R-:W-:Y:S05]  /*5ec0*/  BSYNC B1 ;  /* 0x0000000000017941 */ /* 0x000fea0003800000 */
.L_x_116:
[----:B------:R-:W-:Y:S01]  /*5ed0*/  LOP3.LUT P3, RZ, R10, 0xff, RZ, 0xc0, !PT ;  /* 0x000000ff0aff7812 */ /* 0x000fe2000786c0ff */
[----:B------:R-:W-:Y:S01]  /*5ee0*/  IMAD.IADD R0, R11, 0x1, R0 ;  /* 0x000000010b007824 */ /* 0x000fe200078e0200 */
[----:B------:R-:W-:Y:S01]  /*5ef0*/  IADD3 R16, P4, R16, UR52, RZ ;  /* 0x0000003410107c10 */ /* 0x000fe2000ff9e0ff */
[----:B------:R-:W-:Y:S01]  /*5f00*/  ULDC.64 UR4, c[0x0][0x8f8] ;  /* 0x00023e0000047ab9 */ /* 0x000fe20000000a00 */
[----:B------:R-:W-:Y:S01]  /*5f10*/  BSSY B1, `(.L_x_122) ;  /* 0x000006d000017945 */ /* 0x000fe20003800000 */
[----:B------:R-:W-:Y:S01]  /*5f20*/  IMAD.MOV.U32 R13, RZ, RZ, -0x1 ;  /* 0xffffffffff0d7424 */ /* 0x000fe200078e00ff */
[----:B------:R-:W-:Y:S01]  /*5f30*/  SHF.R.U32.HI R4, RZ, 0x3, R0 ;  /* 0x00000003ff047819 */ /* 0x000fe20000011600 */
[----:B------:R-:W-:Y:S01]  /*5f40*/  IMAD.MOV.U32 R7, RZ, RZ, -0x1 ;  /* 0xffffffffff077424 */ /* 0x000fe200078e00ff */
[----:B------:R-:W-:Y:S02]  /*5f50*/  ISETP.GT.U32.AND P1, PT, R0, 0x7, PT ;  /* 0x000000070000780c */ /* 0x000fe40003f24070 */
[----:B------:R-:W-:-:S02]  /*5f60*/  LOP3.LUT R4, R4, 0x1, RZ, 0xc0, !PT ;  /* 0x0000000104047812 */ /* 0x000fc400078ec0ff */
[----:B------:R-:W-:Y:S01]  /*5f70*/  ISETP.LT.U32.AND P1, PT, R11, 0x8, P1 ;  /* 0x000000080b00780c */ /* 0x000fe20000f21070 */
[----:B------:R-:W1:Y:S01]  /*5f80*/  @P3 S2R R6, SR_CgaCtaId ;  /* 0x0000000000063919 */ /* 0x000e620000008800 */
[----:B------:R-:W-:Y:S02]  /*5f90*/  @P3 MOV R5, 0x400 ;  /* 0x0000040000053802 */ /* 0x000fe40000000f00 */
[----:B------:R-:W-:Y:S02]  /*5fa0*/  IADD3.X R17, R17, UR45, RZ, P4, !PT ;  /* 0x0000002d11117c10 */ /* 0x000fe4000a7fe4ff */
[----:B------:R-:W-:Y:S02]  /*5fb0*/  ISETP.GE.U32.AND P4, PT, R16, UR4, PT ;  /* 0x0000000410007c0c */ /* 0x000fe4000bf86070 */
[----:B------:R-:W-:Y:S02]  /*5fc0*/  LOP3.LUT R0, R0, 0x7, RZ, 0xc0, !PT ;  /* 0x0000000700007812 */ /* 0x000fe400078ec0ff */
[----:B------:R-:W-:-:S02]  /*5fd0*/  PRMT R10, RZ, 0x7610, R10 ;  /* 0x00007610ff0a7816 */ /* 0x000fc4000000000a */
[----:B-1----:R-:W-:Y:S01]  /*5fe0*/  @P3 LEA R5, R6, R5, 0x18 ;  /* 0x0000000506053211 */ /* 0x002fe200078ec0ff */
[----:B------:R-:W-:-:S03]  /*5ff0*/  IMAD.MOV.U32 R6, RZ, RZ, -0x1 ;  /* 0xffffffffff067424 */ /* 0x000fc600078e00ff */
[----:B------:R1:W-:Y:S01]  /*6000*/  @P3 SYNCS.ARRIVE.TRANS64.A1T0 RZ, [R5+URZ+0xb8], RZ ;  /* 0x0000b8ff05ff39a7 */ /* 0x0003e2000810003f */
[----:B------:R-:W-:Y:S02]  /*6010*/  ISETP.NE.U32.AND P3, PT, R4, 0x1, PT ;  /* 0x000000010400780c */ /* 0x000fe40003f65070 */
[----:B------:R-:W-:Y:S02]  /*6020*/  SEL R4, RZ, 0x1, !P1 ;  /* 0x00000001ff047807 */ /* 0x000fe40004800000 */
[----:B------:R-:W-:Y:S02]  /*6030*/  ISETP.GE.U32.AND.EX P1, PT, R17, UR5, PT, P4 ;  /* 0x0000000511007c0c */ /* 0x000fe4000bf26140 */
[----:B------:R-:W-:-:S04]  /*6040*/  ISETP.GT.U32.AND P3, PT, R11, 0x7, !P3 ;  /* 0x000000070b00780c */ /* 0x000fc80005f64070 */
[----:B-1----:R-:W-:-:S04]  /*6050*/  SEL R5, RZ, 0x1, !P3 ;  /* 0x00000001ff057807 */ /* 0x002fc80005800000 */
[--C-:B------:R-:W-:Y:S02]  /*6060*/  LOP3.LUT R3, R5, R3, R4.reuse, 0x96, !PT ;  /* 0x0000000305037212 */ /* 0x100fe400078e9604 */
[----:B------:R-:W-:Y:S01]  /*6070*/  PRMT R4, RZ, 0x7610, R4 ;  /* 0x00007610ff047816 */ /* 0x000fe20000000004 */
[----:B------:R-:W-:Y:S06]  /*6080*/  @P1 BRA `(.L_x_123) ;  /* 0x0000000400541947 */ /* 0x000fec0003800000 */
[----:B------:R-:W-:Y:S01]  /*6090*/  ULDC.64 UR4, c[0x0][0x8d0] ;  /* 0x0002340000047ab9 */ /* 0x000fe20000000a00 */
[----:B------:R-:W1:Y:S01]  /*60a0*/  S2R R14, SR_CTAID.X ;  /* 0x00000000000e7919 */ /* 0x000e620000002500 */
[----:B------:R-:W-:Y:S01]  /*60b0*/  ISETP.NE.U32.AND P1, PT, RZ, UR4, PT ;  /* 0x00000004ff007c0c */ /* 0x000fe2000bf25070 */
[----:B------:R-:W-:Y:S01]  /*60c0*/  ULDC UR7, c[0x0][0x8d8] ;  /* 0x0002360000077ab9 */ /* 0x000fe20000000800 */
[----:B------:R-:W-:Y:S01]  /*60d0*/  IMAD.MOV.U32 R4, RZ, RZ, R16 ;  /* 0x000000ffff047224 */ /* 0x000fe200078e0010 */
[----:B------:R-:W2:Y:S01]  /*60e0*/  S2R R13, SR_CTAID.Y ;  /* 0x00000000000d7919 */ /* 0x000ea20000002600 */
[----:B------:R-:W-:Y:S01]  /*60f0*/  ISETP.NE.AND.EX P1, PT, RZ, UR5, PT, P1 ;  /* 0x00000005ff007c0c */ /* 0x000fe2000bf25310 */
[----:B------:R-:W-:-:S12]  /*6100*/  IMAD.MOV.U32 R5, RZ, RZ, R17 ;  /* 0x000000ffff057224 */ /* 0x000fd800078e0011 */
[----:B------:R-:W-:Y:S05]  /*6110*/  @!P1 BRA `(.L_x_124) ;  /* 0x0000000000289947 */ /* 0x000fea0003800000 */
[----:B------:R-:W-:Y:S02]  /*6120*/  ULDC UR6, c[0x0][0x8dc] ;  /* 0x0002370000067ab9 */ /* 0x000fe40000000800 */
[----:B------:R-:W-:-:S05]  /*6130*/  IADD3 R9, P1, R16, UR6, RZ ;  /* 0x0000000610097c10 */ /* 0x000fca000ff3e0ff */
[----:B------:R-:W-:-:S04]  /*6140*/  IMAD.X R15, RZ, RZ, R17, P1 ;  /* 0x000000ffff0f7224 */ /* 0x000fc800008e0611 */
[----:B------:R-:W-:-:S04]  /*6150*/  IMAD.WIDE.U32 R6, R15, UR4, RZ ;  /* 0x000000040f067c25 */ /* 0x000fc8000f8e00ff */
[----:B------:R-:W-:-:S04]  /*6160*/  IMAD.WIDE.U32 R6, P1, R9, UR5, R6 ;  /* 0x0000000509067c25 */ /* 0x000fc8000f820006 */
[----:B------:R-:W-:-:S04]  /*6170*/  IMAD.WIDE.U32 R8, R9, UR4, RZ ;  /* 0x0000000409087c25 */ /* 0x000fc8000f8e00ff */
[----:B------:R-:W-:Y:S01]  /*6180*/  IMAD.X R5, RZ, RZ, RZ, P1 ;  /* 0x000000ffff057224 */ /* 0x000fe200008e06ff */
[----:B------:R-:W-:Y:S01]  /*6190*/  IADD3 RZ, P1, R9, R6, RZ ;  /* 0x0000000609ff7210 */ /* 0x000fe20007f3e0ff */
[----:B------:R-:W-:-:S04]  /*61a0*/  IMAD.MOV.U32 R4, RZ, RZ, R7 ;  /* 0x000000ffff047224 */ /* 0x000fc800078e0007 */
[----:B------:R-:W-:-:S08]  /*61b0*/  IMAD.WIDE.U32.X R4, R15, UR5, R4, P1 ;  /* 0x000000050f047c25 */ /* 0x000fd000088e0404 */
.L_x_124:
[--C-:B------:R-:W-:Y:S01]  /*61c0*/  SHF.R.U64 R8, R4, UR7, R5.reuse ;  /* 0x0000000704087c19 */ /* 0x100fe20008001205 */
[----:B------:R-:W-:Y:S01]  /*61d0*/  ULDC.64 UR4, c[0x0][0x8c8] ;  /* 0x0002320000047ab9 */ /* 0x000fe20000000a00 */
[----:B------:R-:W-:Y:S01]  /*61e0*/  SHF.R.U32.HI R4, RZ, UR7, R5 ;  /* 0x00000007ff047c19 */ /* 0x000fe20008011605 */
[----:B------:R-:W3:Y:S01]  /*61f0*/  LDC R25, c[0x0][0x144] ;  /* 0x00005100ff197b82 */ /* 0x000ee20000000800 */
[----:B------:R-:W-:Y:S01]  /*6200*/  IADD3 R7, P1, RZ, -R8, RZ ;  /* 0x80000008ff077210 */ /* 0x000fe20007f3e0ff */
[----:B------:R-:W-:Y:S01]  /*6210*/  ULDC.64 UR8, c[0x0][0x8e8] ;  /* 0x00023a0000087ab9 */ /* 0x000fe20000000a00 */
[----:B-1----:R-:W-:Y:S01]  /*6220*/  I2FP.F32.U32 R9, R14 ;  /* 0x0000000e00097245 */ /* 0x002fe20000201000 */
[----:B------:R-:W-:Y:S02]  /*6230*/  ULDC UR6, c[0x0][0x8b0] ;  /* 0x00022c0000067ab9 */ /* 0x000fe40000000800 */
[----:B------:R-:W-:Y:S01]  /*6240*/  IMAD.X R4, RZ, RZ, ~R4, P1 ;  /* 0x000000ffff047224 */ /* 0x000fe200008e0e04 */
[----:B------:R-:W-:Y:S01]  /*6250*/  ISETP.NE.U32.AND P1, PT, RZ, UR8, PT ;  /* 0x00000008ff007c0c */ /* 0x000fe2000bf25070 */
[----:B------:R-:W1:Y:S02]  /*6260*/  LDC R20, c[0x0][0x148] ;  /* 0x00005200ff147b82 */ /* 0x000e640000000800 */
[----:B------:R-:W-:Y:S01]  /*6270*/  IMAD R6, R4, UR4, RZ ;  /* 0x0000000404067c24 */ /* 0x000fe2000f8e02ff */
[----:B------:R-:W-:Y:S01]  /*6280*/  ISETP.NE.AND.EX P1, PT, RZ, UR9, PT, P1 ;  /* 0x00000009ff007c0c */ /* 0x000fe2000bf25310 */
[----:B------:R-:W-:Y:S01]  /*6290*/  IMAD.WIDE.U32 R4, R7, UR4, R16 ;  /* 0x0000000407047c25 */ /* 0x000fe2000f8e0010 */
[----:B------:R-:W-:-:S03]  /*62a0*/  ULDC UR4, c[0x0][0x150] ;  /* 0x0000540000047ab9 */ /* 0x000fc60000000800 */
[----:B------:R-:W-:Y:S02]  /*62b0*/  IMAD R7, R7, UR5, R6 ;  /* 0x0000000507077c24 */ /* 0x000fe4000f8e0206 */
[----:B------:R-:W-:Y:S01]  /*62c0*/  FMUL R6, R9, UR4 ;  /* 0x0000000409067c20 */ /* 0x000fe20008400000 */
[----:B------:R-:W-:Y:S01]  /*62d0*/  ULDC UR4, c[0x0][0x8c0] ;  /* 0x0002300000047ab9 */ /* 0x000fe20000000800 */
[----:B------:R-:W-:Y:S01]  /*62e0*/  ULDC UR5, c[0x0][0x154] ;  /* 0x0000550000057ab9 */ /* 0x000fe20000000800 */
[----:B------:R-:W-:-:S03]  /*62f0*/  IMAD.IADD R5, R5, 0x1, R7 ;  /* 0x0000000105057824 */ /* 0x000fc600078e0207 */
[----:B------:R-:W4:Y:S02]  /*6300*/  F2I.U32.TRUNC.NTZ R6, R6 ;  /* 0x0000000600067305 */ /* 0x000f24000020f000 */
[----:B------:R-:W-:Y:S02]  /*6310*/  SHF.R.U64 R9, R4, UR4, R5 ;  /* 0x0000000404097c19 */ /* 0x000fe40008001205 */
[----:B--2---:R-:W-:-:S05]  /*6320*/  I2FP.F32.U32 R4, R13 ;  /* 0x0000000d00047245 */ /* 0x004fca0000201000 */
[----:B------:R-:W-:Y:S01]  /*6330*/  FMUL R21, R4, UR5 ;  /* 0x0000000504157c20 */ /* 0x000fe20008400000 */
[----:B------:R-:W-:Y:S01]  /*6340*/  SHF.R.U32.HI R4, RZ, UR4, R5 ;  /* 0x00000004ff047c19 */ /* 0x000fe20008011605 */
[----:B------:R-:W-:-:S03]  /*6350*/  ULDC UR4, c[0x0][0x900] ;  /* 0x0002400000047ab9 */ /* 0x000fc60000000800 */
[--C-:B------:R-:W-:Y:S01]  /*6360*/  SHF.R.U64 R19, R9, UR6, R4.reuse ;  /* 0x0000000609137c19 */ /* 0x100fe20008001204 */
[----:B------:R-:W2:Y:S01]  /*6370*/  F2I.U32.TRUNC.NTZ R21, R21 ;  /* 0x0000001500157305 */ /* 0x000ea2000020f000 */
[----:B------:R-:W-:Y:S01]  /*6380*/  SHF.R.U32.HI R4, RZ, UR6, R4 ;  /* 0x00000006ff047c19 */ /* 0x000fe20008011604 */
[----:B----4-:R-:W-:-:S03]  /*6390*/  IMAD.MOV R6, RZ, RZ, -R6 ;  /* 0x000000ffff067224 */ /* 0x010fc600078e0a06 */
[----:B------:R-:W-:Y:S01]  /*63a0*/  SHF.R.U64 R15, R19, UR4, R4 ;  /* 0x00000004130f7c19 */ /* 0x000fe20008001204 */
[----:B---3--:R-:W-:Y:S01]  /*63b0*/  IMAD R14, R25, R6, R14 ;  /* 0x00000006190e7224 */ /* 0x008fe200078e020e */
[----:B------:R-:W-:-:S03]  /*63c0*/  SHF.R.U32.HI R23, RZ, UR4, R4 ;  /* 0x00000004ff177c19 */ /* 0x000fc60008011604 */
[----:B------:R-:W-:Y:S02]  /*63d0*/  IMAD.MOV.U32 R4, RZ, RZ, R15 ;  /* 0x000000ffff047224 */ /* 0x000fe400078e000f */
[----:B------:R-:W-:Y:S01]  /*63e0*/  IMAD.MOV.U32 R5, RZ, RZ, R23 ;  /* 0x000000ffff057224 */ /* 0x000fe200078e0017 */
[----:B--2---:R-:W-:Y:S06]  /*63f0*/  @!P1 BRA `(.L_x_125) ;  /* 0x0000000000289947 */ /* 0x004fec0003800000 */
[----:B------:R-:W-:Y:S02]  /*6400*/  ULDC UR4, c[0x0][0x8f4] ;  /* 0x00023d0000047ab9 */ /* 0x000fe40000000800 */
[----:B------:R-:W-:-:S05]  /*6410*/  IADD3 R5, P1, R15, UR4, RZ ;  /* 0x000000040f057c10 */ /* 0x000fca000ff3e0ff */
[----:B------:R-:W-:-:S04]  /*6420*/  IMAD.X R23, RZ, RZ, R23, P1 ;  /* 0x000000ffff177224 */ /* 0x000fc800008e0617 */
[----:B------:R-:W-:-:S04]  /*6430*/  IMAD.WIDE.U32 R6, R23, UR8, RZ ;  /* 0x0000000817067c25 */ /* 0x000fc8000f8e00ff */
[----:B------:R-:W-:-:S04]  /*6440*/  IMAD.WIDE.U32 R6, P1, R5, UR9, R6 ;  /* 0x0000000905067c25 */ /* 0x000fc8000f820006 */
[----:B------:R-:W-:-:S04]  /*6450*/  IMAD.WIDE.U32 R4, R5, UR8, RZ ;  /* 0x0000000805047c25 */ /* 0x000fc8000f8e00ff */
[----:B------:R-:W-:Y:S01]  /*6460*/  IMAD.MOV.U32 R4, RZ, RZ, R7 ;  /* 0x000000ffff047224 */ /* 0x000fe200078e0007 */
[----:B------:R-:W-:Y:S01]  /*6470*/  IADD3 RZ, P3, R5, R6, RZ ;  /* 0x0000000605ff7210 */ /* 0x000fe20007f7e0ff */
[----:B------:R-:W-:-:S04]  /*6480*/  IMAD.X R5, RZ, RZ, RZ, P1 ;  /* 0x000000ffff057224 */ /* 0x000fc800008e06ff */
[----:B------:R-:W-:-:S08]  /*6490*/  IMAD.WIDE.U32.X R4, R23, UR9, R4, P3 ;  /* 0x0000000917047c25 */ /* 0x000fd000098e0404 */
.L_x_125:
[----:B------:R-:W-:Y:S01]  /*64a0*/  ISETP.NE.AND P1, PT, R2, 0x1, PT ;  /* 0x000000010200780c */ /* 0x000fe20003f25270 */
[----:B------:R-:W-:Y:S01]  /*64b0*/  ULDC UR4, c[0x0][0x8f0] ;  /* 0x00023c0000047ab9 */ /* 0x000fe20000000800 */
[----:B------:R-:W-:Y:S01]  /*64c0*/  LOP3.LUT R19, R19, UR16, RZ, 0xc0, !PT ;  /* 0x0000001013137c12 */ /* 0x000fe2000f8ec0ff */
[----:B------:R-:W-:Y:S01]  /*64d0*/  IMAD.MOV R21, RZ, RZ, -R21 ;  /* 0x000000ffff157224 */ /* 0x000fe200078e0a15 */
[----:B------:R-:W-:Y:S01]  /*64e0*/  SHF.R.U64 R4, R4, UR4, R5 ;  /* 0x0000000404047c19 */ /* 0x000fe20008001205 */
[----:B------:R-:W-:Y:S01]  /*64f0*/  ULDC UR4, c[0x0][0x8e0] ;  /* 0x0002380000047ab9 */ /* 0x000fe20000000800 */
[----:B------:R-:W-:Y:S01]  /*6500*/  ULDC UR5, c[0x0][0x8b8] ;  /* 0x00022e0000057ab9 */ /* 0x000fe20000000800 */
[----:B------:R-:W-:Y:S02]  /*6510*/  IMAD.MOV.U32 R5, RZ, RZ, 0x1 ;  /* 0x00000001ff057424 */ /* 0x000fe400078e00ff */
[----:B------:R-:W-:Y:S02]  /*6520*/  IMAD.MOV R6, RZ, RZ, -R4 ;  /* 0x000000ffff067224 */ /* 0x000fe400078e0a04 */
[----:B------:R-:W-:Y:S01]  /*6530*/  IMAD R19, R4, UR17, R19 ;  /* 0x0000001104137c24 */ /* 0x000fe2000f8e0213 */
[----:B------:R-:W-:Y:S01]  /*6540*/  LOP3.LUT R4, R9, UR15, RZ, 0xc0, !PT ;  /* 0x0000000f09047c12 */ /* 0x000fe2000f8ec0ff */
[----:B-1----:R-:W-:-:S02]  /*6550*/  @P1 IMAD R14, R20, R21, R13 ;  /* 0x00000015140e1224 */ /* 0x002fc400078e020d */
[----:B------:R-:W-:Y:S01]  /*6560*/  IMAD R15, R6, UR4, R15 ;  /* 0x00000004060f7c24 */ /* 0x000fe2000f8e020f */
[----:B------:R-:W-:Y:S01]  /*6570*/  ULDC UR4, c[0x0][0x8a8] ;  /* 0x00022a0000047ab9 */ /* 0x000fe20000000800 */
[----:B------:R-:W-:Y:S02]  /*6580*/  IMAD R14, R19, UR5, R14 ;  /* 0x00000005130e7c24 */ /* 0x000fe4000f8e020e */
[--C-:B------:R-:W-:Y:S01]  /*6590*/  IMAD R15, R15, UR4, R4.reuse ;  /* 0x000000040f0f7c24 */ /* 0x100fe2000f8e0204 */
[----:B------:R-:W-:Y:S01]  /*65a0*/  PRMT R4, R5, 0x7610, R4 ;  /* 0x0000761005047816 */ /* 0x000fe20000000004 */
[----:B------:R-:W-:-:S03]  /*65b0*/  IMAD.MOV.U32 R6, RZ, RZ, R8 ;  /* 0x000000ffff067224 */ /* 0x000fc600078e0008 */
[----:B------:R-:W-:Y:S02]  /*65c0*/  SEL R7, R15, R14, !P1 ;  /* 0x0000000e0f077207 */ /* 0x000fe40004800000 */
[----:B------:R-:W-:-:S07]  /*65d0*/  SEL R13, R14, R15, !P1 ;  /* 0x0000000f0e0d7207 */ /* 0x000fce0004800000 */
.L_x_123:
[----:B------:R-:W-:Y:S05]  /*65e0*/  BSYNC B1 ;  /* 0x0000000000017941 */ /* 0x000fea0003800000 */
.L_x_122:
[----:B------:R-:W-:-:S13]  /*65f0*/  LOP3.LUT P1, RZ, R4, 0xff, RZ, 0xc0, !PT ;  /* 0x000000ff04ff7812 */ /* 0x000fda000782c0ff */
[----:B------:R-:W-:Y:S05]  /*6600*/  @P1 BRA `(.L_x_126) ;  /* 0xfffffff400401947 */ /* 0x000fea000383ffff */
[----:B------:R-:W-:Y:S05]  /*6610*/  BSYNC B0 ;  /* 0x0000000000007941 */ /* 0x000fea0003800000 */
.L_x_114:
[----:B------:R-:W-:-:S03]  /*6620*/  UMOV UR4, 0xffffffff ;  /* 0xffffffff00047882 */ /* 0x000fc60000000000 */
[----:B------:R-:W-:Y:S05]  /*6630*/  BRA.DIV UR4, `(.L_x_127) ;  /* 0x0000000a043c7947 */ /* 0x000fea000b800000 */
[----:B------:R-:W-:-:S13]  /*6640*/  ELECT P6, URZ, PT ;  /* 0x00000000003f782f */ /* 0x000fda00038c0000 */
.L_x_149:
[----:B------:R-:W-:Y:S05]  /*6650*/  @!P6 BRA `(.L_x_10) ;  /* 0x000000040034e947 */ /* 0x000fea0003800000 */
[----:B------:R-:W-:-:S04]  /*6660*/  LOP3.LUT R22, R22, 0x2, RZ, 0xfc, !PT ;  /* 0x0000000216167812 */ /* 0x000fc800078efcff */
[----:B------:R-:W-:-:S13]  /*6670*/  ISETP.NE.AND P0, PT, R22, 0x3, PT ;  /* 0x000000031600780c */ /* 0x000fda0003f05270 */
[----:B------:R-:W-:Y:S05]  /*6680*/  @!P0 BRA `(.L_x_128) ;  /* 0x0000000000048947 */ /* 0x000fea0003800000 */
[----:B------:R-:W-:Y:S01]  /*6690*/  BPT.TRAP 0x1 ;  /* 0x000000040000795c */ /* 0x000fe20000300000 */
.L_x_128:
[----:B------:R-:W1:Y:S01]  /*66a0*/  S2R R5, SR_CgaCtaId ;  /* 0x0000000000057919 */ /* 0x000e620000008800 */
[----:B------:R-:W-:Y:S02]  /*66b0*/  MOV R2, 0x400 ;  /* 0x0000040000027802 */ /* 0x000fe40000000f00 */
[----:B------:R-:W-:Y:S02]  /*66c0*/  SHF.L.U32 R4, R3, 0x1f, RZ ;  /* 0x0000001f03047819 */ /* 0x000fe400000006ff */
[----:B-1----:R-:W-:-:S05]  /*66d0*/  LEA R5, R5, R2, 0x18 ;  /* 0x0000000205057211 */ /* 0x002fca00078ec0ff */
[----:B------:R-:W-:-:S04]  /*66e0*/  VIADD R5, R5, 0x40 ;  /* 0x0000004005057836 */ /* 0x000fc80000000000 */
[C---:B------:R-:W-:Y:S02]  /*66f0*/  IMAD R7, R0.reuse, 0x8, R5 ;  /* 0x0000000800077824 */ /* 0x040fe400078e0205 */
[----:B------:R-:W-:Y:S02]  /*6700*/  VIADD R0, R0, 0x1 ;  /* 0x0000000100007836 */ /* 0x000fe40000000000 */
[----:B------:R-:W1:Y:S03]  /*6710*/  SYNCS.PHASECHK.TRANS64.TRYWAIT P0, [R7+URZ], R4 ;  /* 0x00000004070075a7 */ /* 0x000e66000800017f */
[----:B------:R-:W-:-:S04]  /*6720*/  ISETP.NE.AND P1, PT, R0, 0x8, PT ;  /* 0x000000080000780c */ /* 0x000fc80003f25270 */
[----:B------:R-:W-:Y:S02]  /*6730*/  SEL R2, RZ, 0x1, P1 ;  /* 0x00000001ff027807 */ /* 0x000fe40000800000 */
[----:B------:R-:W-:Y:S02]  /*6740*/  SEL R0, R0, RZ, P1 ;  /* 0x000000ff00007207 */ /* 0x000fe40000800000 */
[----:B------:R-:W-:-:S03]  /*6750*/  LOP3.LUT R9, R3, R2, RZ, 0x3c, !PT ;  /* 0x0000000203097212 */ /* 0x000fc600078e3cff */
[----:B------:R-:W-:Y:S01]  /*6760*/  IMAD R6, R0, 0x8, R5 ;  /* 0x0000000800067824 */ /* 0x000fe200078e0205 */
[----:B------:R-:W-:Y:S01]  /*6770*/  SHF.L.U32 R3, R9, 0x1f, RZ ;  /* 0x0000001f09037819 */ /* 0x000fe200000006ff */
[----:B-1----:R-:W-:Y:S06]  /*6780*/  @!P0 BRA `(.L_x_129) ;  /* 0x0000000800088947 */ /* 0x002fec0003800000 */
.L_x_150:
[----:B------:R-:W2:Y:S01]  /*6790*/  SYNCS.PHASECHK.TRANS64.TRYWAIT P0, [R6+URZ], R3 ;  /* 0x00000003060075a7 */ /* 0x000ea2000800017f */
[----:B------:R-:W-:-:S05]  /*67a0*/  VIADD R0, R0, 0x1 ;  /* 0x0000000100007836 */ /* 0x000fca0000000000 */
[----:B------:R-:W-:-:S04]  /*67b0*/  ISETP.NE.AND P1, PT, R0, 0x8, PT ;  /* 0x000000080000780c */ /* 0x000fc80003f25270 */
[----:B------:R-:W-:Y:S02]  /*67c0*/  SEL R2, RZ, 0x1, P1 ;  /* 0x00000001ff027807 */ /* 0x000fe40000800000 */
[----:B------:R-:W-:Y:S02]  /*67d0*/  SEL R0, R0, RZ, P1 ;  /* 0x000000ff00007207 */ /* 0x000fe40000800000 */
[----:B------:R-:W-:-:S03]  /*67e0*/  LOP3.LUT R9, R9, R2, RZ, 0x3c, !PT ;  /* 0x0000000209097212 */ /* 0x000fc600078e3cff */
[----:B-1----:R-:W-:Y:S01]  /*67f0*/  IMAD R7, R0, 0x8, R5 ;  /* 0x0000000800077824 */ /* 0x002fe200078e0205 */
[----:B------:R-:W-:Y:S01]  /*6800*/  SHF.L.U32 R4, R9, 0x1f, RZ ;  /* 0x0000001f09047819 */ /* 0x000fe200000006ff */
[----:B--2---:R-:W-:Y:S06]  /*6810*/  @!P0 BRA `(.L_x_130) ;  /* 0x0000000400f88947 */ /* 0x004fec0003800000 */
.L_x_151:
        /* <DEDUP_REMOVED lines=9> */
.L_x_152:
        /* <DEDUP_REMOVED lines=9> */
.L_x_153:
        /* <DEDUP_REMOVED lines=9> */
.L_x_154:
        /* <DEDUP_REMOVED lines=9> */
.L_x_155:
[----:B------:R-:W2:Y:S01]  /*6a60*/  SYNCS.PHASECHK.TRANS64.TRYWAIT P0, [R7+URZ], R4 ;  /* 0x00000004070075a7 */ /* 0x000ea2000800017f */
[----:B------:R-:W-:-:S05]  /*6a70*/  VIADD R0, R0, 0x1 ;  /* 0x0000000100007836 */ /* 0x000fca0000000000 */
[----:B------:R-:W-:-:S04]  /*6a80*/  ISETP.NE.AND P1, PT, R0, 0x8, PT ;  /* 0x000000080000780c */ /* 0x000fc80003f25270 */
[----:B------:R-:W-:Y:S02]  /*6a90*/  SEL R2, RZ, 0x1, P1 ;  /* 0x00000001ff027807 */ /* 0x000fe40000800000 */
[----:B------:R-:W-:Y:S02]  /*6aa0*/  SEL R0, R0, RZ, P1 ;  /* 0x000000ff00007207 */ /* 0x000fe40000800000 */
[----:B------:R-:W-:Y:S01]  /*6ab0*/  LOP3.LUT R2, R9, R2, RZ, 0x3c, !PT ;  /* 0x0000000209027212 */ /* 0x000fe200078e3cff */
[----:B--2---:R-:W-:Y:S06]  /*6ac0*/  @!P0 BRA `(.L_x_135) ;  /* 0x0000000400b08947 */ /* 0x004fec0003800000 */
.L_x_156:
[----:B------:R-:W-:Y:S01]  /*6ad0*/  IMAD R5, R0, 0x8, R5 ;  /* 0x0000000800057824 */ /* 0x000fe200078e0205 */
[----:B------:R-:W-:-:S07]  /*6ae0*/  SHF.L.U32 R0, R2, 0x1f, RZ ;  /* 0x0000001f02007819 */ /* 0x000fce00000006ff */
.L_x_136:
[----:B---3--:R3:W4:Y:S02]  /*6af0*/  SYNCS.PHASECHK.TRANS64.TRYWAIT P0, [R5+URZ], R0 ;  /* 0x00000000050075a7 */ /* 0x008724000800017f */
[----:B----4-:R-:W-:Y:S05]  /*6b00*/  @!P0 NANOSLEEP.SYNCS 0x989680 ;  /* 0x009896800000895d */ /* 0x010fea0003900000 */
[----:B------:R-:W4:Y:S02]  /*6b10*/  @!P0 SYNCS.PHASECHK.TRANS64 P0, [R5+URZ], R0 ;  /* 0x00000000050085a7 */ /* 0x000f24000800007f */
[----:B----4-:R-:W-:Y:S05]  /*6b20*/  @!P0 BRA `(.L_x_136) ;  /* 0xfffffffc00f08947 */ /* 0x010fea000383ffff */
.L_x_10:
[----:B------:R-:W-:Y:S05]  /*6b30*/  BSYNC B6 ;  /* 0x0000000000067941 */ /* 0x000fea0003800000 */
.L_x_8:
[----:B------:R-:W-:Y:S05]  /*6b40*/  EXIT ;  /* 0x000000000000794d */ /* 0x000fea0003800000 */
.L_x_23:
[----:B----4-:R4:W1:Y:S02]  /*6b50*/  SYNCS.PHASECHK.TRANS64.TRYWAIT P1, [R3+URZ], R0 ;  /* 0x00000000030075a7 */ /* 0x010864000802017f */
[----:B-1----:R-:W-:Y:S05]  /*6b60*/  @!P1 NANOSLEEP.SYNCS 0x989680 ;  /* 0x009896800000995d */ /* 0x002fea0003900000 */
[----:B------:R-:W1:Y:S02]  /*6b70*/  @!P1 SYNCS.PHASECHK.TRANS64 P1, [R3+URZ], R0 ;  /* 0x00000000030095a7 */ /* 0x000e64000802007f */
[----:B-1----:R-:W-:Y:S05]  /*6b80*/  @!P1 BRA `(.L_x_23) ;  /* 0xfffffffc00f09947 */ /* 0x002fea000383ffff */
[----:B------:R-:W-:Y:S05]  /*6b90*/  BRA `(.L_x_22) ;  /* 0xffffffac00047947 */ /* 0x000fea000383ffff */
.L_x_28:
[----:B---3--:R-:W-:-:S04]  /*6ba0*/  IMAD.U32 R4, RZ, RZ, UR4 ;  /* 0x00000004ff047e24 */ /* 0x008fc8000f8e00ff */
[----:B------:R3:W4:Y:S03]  /*6bb0*/  SYNCS.PHASECHK.TRANS64.TRYWAIT P1, [R4+URZ], R3 ;  /* 0x00000003040075a7 */ /* 0x000726000802017f */
[----:B----4-:R-:W-:Y:S05]  /*6bc0*/  @!P1 NANOSLEEP.SYNCS 0x989680 ;  /* 0x009896800000995d */ /* 0x010fea0003900000 */
[----:B------:R-:W4:Y:S02]  /*6bd0*/  @!P1 SYNCS.PHASECHK.TRANS64 P1, [R4+URZ], R3 ;  /* 0x00000003040095a7 */ /* 0x000f24000802007f */
[----:B----4-:R-:W-:Y:S05]  /*6be0*/  @!P1 BRA `(.L_x_28) ;  /* 0xfffffffc00ec9947 */ /* 0x010fea000383ffff */
[----:B------:R-:W-:Y:S05]  /*6bf0*/  BRA `(.L_x_27) ;  /* 0xffffffac00d87947 */ /* 0x000fea000383ffff */
.L_x_50:
[----:B---3--:R3:W4:Y:S02]  /*6c00*/  SYNCS.PHASECHK.TRANS64.TRYWAIT P3, [R5+URZ+0x80], R4 ;  /* 0x00008004050075a7 */ /* 0x008724000806017f */
[----:B----4-:R-:W-:Y:S05]  /*6c10*/  @!P3 NANOSLEEP.SYNCS 0x989680 ;  /* 0x009896800000b95d */ /* 0x010fea0003900000 */
[----:B------:R-:W4:Y:S02]  /*6c20*/  @!P3 SYNCS.PHASECHK.TRANS64 P3, [R5+URZ+0x80], R4 ;  /* 0x000080040500b5a7 */ /* 0x000f24000806007f */
[----:B----4-:R-:W-:Y:S05]  /*6c30*/  @!P3 BRA `(.L_x_50) ;  /* 0xfffffffc00f0b947 */ /* 0x010fea000383ffff */
[----:B------:R-:W-:Y:S05]  /*6c40*/  BRA `(.L_x_137) ;  /* 0xffffffb800b87947 */ /* 0x000fea000383ffff */
.L_x_64:
[----:B---3--:R3:W4:Y:S02]  /*6c50*/  SYNCS.PHASECHK.TRANS64.TRYWAIT P4, [R20+URZ+0x80], R15 ;  /* 0x0000800f140075a7 */ /* 0x008724000808017f */
[----:B----4-:R-:W-:Y:S05]  /*6c60*/  @!P4 NANOSLEEP.SYNCS 0x989680 ;  /* 0x009896800000c95d */ /* 0x010fea0003900000 */
[----:B------:R-:W4:Y:S02]  /*6c70*/  @!P4 SYNCS.PHASECHK.TRANS64 P4, [R20+URZ+0x80], R15 ;  /* 0x0000800f1400c5a7 */ /* 0x000f24000808007f */
[----:B----4-:R-:W-:Y:S05]  /*6c80*/  @!P4 BRA `(.L_x_64) ;  /* 0xfffffffc00f0c947 */ /* 0x010fea000383ffff */
[----:B------:R-:W-:Y:S05]  /*6c90*/  BRA `(.L_x_138) ;  /* 0xffffffc400747947 */ /* 0x000fea000383ffff */
.L_x_84:
[----:B-1----:R-:W-:-:S04]  /*6ca0*/  IMAD.U32 R3, RZ, RZ, UR4 ;  /* 0x00000004ff037e24 */ /* 0x002fc8000f8e00ff */
[----:B------:R1:W2:Y:S03]  /*6cb0*/  SYNCS.PHASECHK.TRANS64.TRYWAIT P0, [R3+URZ+0xb8], R0 ;  /* 0x0000b800030075a7 */ /* 0x0002a6000800017f */
[----:B--2---:R-:W-:Y:S05]  /*6cc0*/  @!P0 NANOSLEEP.SYNCS 0x989680 ;  /* 0x009896800000895d */ /* 0x004fea0003900000 */
[----:B------:R-:W2:Y:S02]  /*6cd0*/  @!P0 SYNCS.PHASECHK.TRANS64 P0, [R3+URZ+0xb8], R0 ;  /* 0x0000b800030085a7 */ /* 0x000ea4000800007f */
[----:B--2---:R-:W-:Y:S05]  /*6ce0*/  @!P0 BRA `(.L_x_84) ;  /* 0xfffffffc00ec8947 */ /* 0x004fea000383ffff */
[----:B------:R-:W-:Y:S05]  /*6cf0*/  BRA `(.L_x_83) ;  /* 0xffffffd800f87947 */ /* 0x000fea000383ffff */
.L_x_93:
[----:B-1----:R-:W-:-:S04]  /*6d00*/  IMAD.U32 R5, RZ, RZ, UR5 ;  /* 0x00000005ff057e24 */ /* 0x002fc8000f8e00ff */
[----:B------:R1:W2:Y:S03]  /*6d10*/  SYNCS.PHASECHK.TRANS64.TRYWAIT P1, [R5+URZ+0x98], R4 ;  /* 0x00009804050075a7 */ /* 0x0002a6000802017f */
[----:B--2---:R-:W-:Y:S05]  /*6d20*/  @!P1 NANOSLEEP.SYNCS 0x989680 ;  /* 0x009896800000995d */ /* 0x004fea0003900000 */
[----:B------:R-:W2:Y:S02]  /*6d30*/  @!P1 SYNCS.PHASECHK.TRANS64 P1, [R5+URZ+0x98], R4 ;  /* 0x00009804050095a7 */ /* 0x000ea4000802007f */
[----:B--2---:R-:W-:Y:S05]  /*6d40*/  @!P1 BRA `(.L_x_93) ;  /* 0xfffffffc00ec9947 */ /* 0x004fea000383ffff */
[----:B------:R-:W-:Y:S05]  /*6d50*/  BRA `(.L_x_139) ;  /* 0xffffffdc00ec7947 */ /* 0x000fea000383ffff */
.L_x_99:
[----:B-1----:R-:W-:-:S04]  /*6d60*/  IMAD.U32 R7, RZ, RZ, UR4 ;  /* 0x00000004ff077e24 */ /* 0x002fc8000f8e00ff */
[----:B------:R1:W3:Y:S03]  /*6d70*/  SYNCS.PHASECHK.TRANS64.TRYWAIT P1, [R7+URZ+0x98], R0 ;  /* 0x00009800070075a7 */ /* 0x0002e6000802017f */
[----:B---3--:R-:W-:Y:S05]  /*6d80*/  @!P1 NANOSLEEP.SYNCS 0x989680 ;  /* 0x009896800000995d */ /* 0x008fea0003900000 */
[----:B------:R-:W3:Y:S02]  /*6d90*/  @!P1 SYNCS.PHASECHK.TRANS64 P1, [R7+URZ+0x98], R0 ;  /* 0x00009800070095a7 */ /* 0x000ee4000802007f */
[----:B---3--:R-:W-:Y:S05]  /*6da0*/  @!P1 BRA `(.L_x_99) ;  /* 0xfffffffc00ec9947 */ /* 0x008fea000383ffff */
[----:B------:R-:W-:Y:S05]  /*6db0*/  BRA `(.L_x_140) ;  /* 0xffffffe000547947 */ /* 0x000fea000383ffff */
.L_x_109:
[----:B-1----:R1:W3:Y:S02]  /*6dc0*/  SYNCS.PHASECHK.TRANS64.TRYWAIT P0, [R3+URZ+0x98], R2 ;  /* 0x00009802030075a7 */ /* 0x0022e4000800017f */
[----:B---3--:R-:W-:Y:S05]  /*6dd0*/  @!P0 NANOSLEEP.SYNCS 0x989680 ;  /* 0x009896800000895d */ /* 0x008fea0003900000 */
[----:B------:R-:W3:Y:S02]  /*6de0*/  @!P0 SYNCS.PHASECHK.TRANS64 P0, [R3+URZ+0x98], R2 ;  /* 0x00009802030085a7 */ /* 0x000ee4000800007f */
[----:B---3--:R-:W-:Y:S05]  /*6df0*/  @!P0 BRA `(.L_x_109) ;  /* 0xfffffffc00f08947 */ /* 0x008fea000383ffff */
[----:B------:R-:W-:Y:S05]  /*6e00*/  BRA `(.L_x_141) ;  /* 0xffffffe8006c7947 */ /* 0x000fea000383ffff */
.L_x_111:
[----:B-1----:R1:W3:Y:S02]  /*6e10*/  SYNCS.PHASECHK.TRANS64.TRYWAIT P0, [R5+URZ+0x98], R0 ;  /* 0x00009800050075a7 */ /* 0x0022e4000800017f */
[----:B---3--:R-:W-:Y:S05]  /*6e20*/  @!P0 NANOSLEEP.SYNCS 0x989680 ;  /* 0x009896800000895d */ /* 0x008fea0003900000 */
[----:B------:R-:W3:Y:S02]  /*6e30*/  @!P0 SYNCS.PHASECHK.TRANS64 P0, [R5+URZ+0x98], R0 ;  /* 0x00009800050085a7 */ /* 0x000ee4000800007f */
[----:B---3--:R-:W-:Y:S05]  /*6e40*/  @!P0 BRA `(.L_x_111) ;  /* 0xfffffffc00f08947 */ /* 0x008fea000383ffff */
[----:B------:R-:W-:Y:S05]  /*6e50*/  BRA `(.L_x_142) ;  /* 0xffffffe8008c7947 */ /* 0x000fea000383ffff */
.L_x_115:
[----:B------:R-:W-:Y:S01]  /*6e60*/  BSSY B1, `(.L_x_143) ;  /* 0x0000006000017945 */ /* 0x000fe20003800000 */
[----:B------:R-:W-:-:S07]  /*6e70*/  IMAD.MOV.U32 R15, RZ, RZ, -0x1 ;  /* 0xffffffffff0f7424 */ /* 0x000fce00078e00ff */
[----:B------:R-:W-:Y:S05]  /*6e80*/  WARPSYNC.COLLECTIVE R15, `(.L_x_144) ;  /* 0x000000000f0c7348 */ /* 0x000fea0003c00000 */
[----:B------:R-:W-:Y:S02]  /*6e90*/  ELECT P6, UR62, PT ;  /* 0x00000000003e782f */ /* 0x000fe400038c0000 */
[----:B------:R-:W-:Y:S01]  /*6ea0*/  MOV R14, UR62 ;  /* 0x0000003e000e7c02 */ /* 0x000fe20008000f00 */
[----:B------:R-:W-:Y:S10]  /*6eb0*/  ENDCOLLECTIVE ;  /* 0x000000000000791b */ /* 0x000ff40003800000 */
.L_x_144:
[----:B------:R-:W-:Y:S05]  /*6ec0*/  BSYNC B1 ;  /* 0x0000000000017941 */ /* 0x000fea0003800000 */
.L_x_143:
[----:B------:R-:W-:Y:S05]  /*6ed0*/  BRA `(.L_x_145) ;  /* 0xffffffec00187947 */ /* 0x000fea000383ffff */
.L_x_118:
[----:B--2---:R2:W3:Y:S02]  /*6ee0*/  SYNCS.PHASECHK.TRANS64.TRYWAIT P1, [R15+URZ+0x40], R8 ;  /* 0x000040080f0075a7 */ /* 0x0044e4000802017f */
[----:B---3--:R-:W-:Y:S05]  /*6ef0*/  @!P1 NANOSLEEP.SYNCS 0x989680 ;  /* 0x009896800000995d */ /* 0x008fea0003900000 */
[----:B------:R-:W3:Y:S02]  /*6f00*/  @!P1 SYNCS.PHASECHK.TRANS64 P1, [R15+URZ+0x40], R8 ;  /* 0x000040080f0095a7 */ /* 0x000ee4000802007f */
[----:B---3--:R-:W-:Y:S05]  /*6f10*/  @!P1 BRA `(.L_x_118) ;  /* 0xfffffffc00f09947 */ /* 0x008fea000383ffff */
[----:B------:R-:W-:Y:S05]  /*6f20*/  BRA `(.L_x_146) ;  /* 0xffffffec004c7947 */ /* 0x000fea000383ffff */
.L_x_127:
[----:B------:R-:W-:Y:S01]  /*6f30*/  BSSY B0, `(.L_x_147) ;  /* 0x0000006000007945 */ /* 0x000fe20003800000 */
[----:B------:R-:W-:-:S07]  /*6f40*/  IMAD.MOV.U32 R15, RZ, RZ, -0x1 ;  /* 0xffffffffff0f7424 */ /* 0x000fce00078e00ff */
[----:B------:R-:W-:Y:S05]  /*6f50*/  WARPSYNC.COLLECTIVE R15, `(.L_x_148) ;  /* 0x000000000f0c7348 */ /* 0x000fea0003c00000 */
[----:B------:R-:W-:Y:S02]  /*6f60*/  ELECT P6, UR62, PT ;  /* 0x00000000003e782f */ /* 0x000fe400038c0000 */
[----:B------:R-:W-:Y:S01]  /*6f70*/  MOV R14, UR62 ;  /* 0x0000003e000e7c02 */ /* 0x000fe20008000f00 */
[----:B------:R-:W-:Y:S10]  /*6f80*/  ENDCOLLECTIVE ;  /* 0x000000000000791b */ /* 0x000ff40003800000 */
.L_x_148:
[----:B------:R-:W-:Y:S05]  /*6f90*/  BSYNC B0 ;  /* 0x0000000000007941 */ /* 0x000fea0003800000 */
.L_x_147:
[----:B------:R-:W-:Y:S05]  /*6fa0*/  BRA `(.L_x_149) ;  /* 0xfffffff400a87947 */ /* 0x000fea000383ffff */
.L_x_129:
[----:B-1----:R1:W2:Y:S02]  /*6fb0*/  SYNCS.PHASECHK.TRANS64.TRYWAIT P0, [R7+URZ], R4 ;  /* 0x00000004070075a7 */ /* 0x0022a4000800017f */
[----:B--2---:R-:W-:Y:S05]  /*6fc0*/  @!P0 NANOSLEEP.SYNCS 0x989680 ;  /* 0x009896800000895d */ /* 0x004fea0003900000 */
[----:B------:R-:W2:Y:S02]  /*6fd0*/  @!P0 SYNCS.PHASECHK.TRANS64 P0, [R7+URZ], R4 ;  /* 0x00000004070085a7 */ /* 0x000ea4000800007f */
[----:B--2---:R-:W-:Y:S05]  /*6fe0*/  @!P0 BRA `(.L_x_129) ;  /* 0xfffffffc00f08947 */ /* 0x004fea000383ffff */
[----:B------:R-:W-:Y:S05]  /*6ff0*/  BRA `(.L_x_150) ;  /* 0xfffffff400e47947 */ /* 0x000fea000383ffff */
.L_x_130:
[----:B-1----:R1:W2:Y:S02]  /*7000*/  SYNCS.PHASECHK.TRANS64.TRYWAIT P0, [R6+URZ], R3 ;  /* 0x00000003060075a7 */ /* 0x0022a4000800017f */
[----:B--2---:R-:W-:Y:S05]  /*7010*/  @!P0 NANOSLEEP.SYNCS 0x989680 ;  /* 0x009896800000895d */ /* 0x004fea0003900000 */
[----:B------:R-:W2:Y:S02]  /*7020*/  @!P0 SYNCS.PHASECHK.TRANS64 P0, [R6+URZ], R3 ;  /* 0x00000003060085a7 */ /* 0x000ea4000800007f */
[----:B--2---:R-:W-:Y:S05]  /*7030*/  @!P0 BRA `(.L_x_130) ;  /* 0xfffffffc00f08947 */ /* 0x004fea000383ffff */
[----:B------:R-:W-:Y:S05]  /*7040*/  BRA `(.L_x_151) ;  /* 0xfffffff400f47947 */ /* 0x000fea000383ffff */
.L_x_131:
[----:B-1----:R1:W2:Y:S02]  /*7050*/  SYNCS.PHASECHK.TRANS64.TRYWAIT P0, [R7+URZ], R4 ;  /* 0x00000004070075a7 */ /* 0x0022a4000800017f */
[----:B--2---:R-:W-:Y:S05]  /*7060*/  @!P0 NANOSLEEP.SYNCS 0x989680 ;  /* 0x009896800000895d */ /* 0x004fea0003900000 */
[----:B------:R-:W2:Y:S02]  /*7070*/  @!P0 SYNCS.PHASECHK.TRANS64 P0, [R7+URZ], R4 ;  /* 0x00000004070085a7 */ /* 0x000ea4000800007f */
[----:B--2---:R-:W-:Y:S05]  /*7080*/  @!P0 BRA `(.L_x_131) ;  /* 0xfffffffc00f08947 */ /* 0x004fea000383ffff */
[----:B------:R-:W-:Y:S05]  /*7090*/  BRA `(.L_x_152) ;  /* 0xfffffff800047947 */ /* 0x000fea000383ffff */
.L_x_132:
[----:B-1----:R1:W2:Y:S02]  /*70a0*/  SYNCS.PHASECHK.TRANS64.TRYWAIT P0, [R6+URZ], R3 ;  /* 0x00000003060075a7 */ /* 0x0022a4000800017f */
[----:B--2---:R-:W-:Y:S05]  /*70b0*/  @!P0 NANOSLEEP.SYNCS 0x989680 ;  /* 0x009896800000895d */ /* 0x004fea0003900000 */
[----:B------:R-:W2:Y:S02]  /*70c0*/  @!P0 SYNCS.PHASECHK.TRANS64 P0, [R6+URZ], R3 ;  /* 0x00000003060085a7 */ /* 0x000ea4000800007f */
[----:B--2---:R-:W-:Y:S05]  /*70d0*/  @!P0 BRA `(.L_x_132) ;  /* 0xfffffffc00f08947 */ /* 0x004fea000383ffff */
[----:B------:R-:W-:Y:S05]  /*70e0*/  BRA `(.L_x_153) ;  /* 0xfffffff800147947 */ /* 0x000fea000383ffff */
.L_x_133:
[----:B-1----:R1:W2:Y:S02]  /*70f0*/  SYNCS.PHASECHK.TRANS64.TRYWAIT P0, [R7+URZ], R4 ;  /* 0x00000004070075a7 */ /* 0x0022a4000800017f */
[----:B--2---:R-:W-:Y:S05]  /*7100*/  @!P0 NANOSLEEP.SYNCS 0x989680 ;  /* 0x009896800000895d */ /* 0x004fea0003900000 */
[----:B------:R-:W2:Y:S02]  /*7110*/  @!P0 SYNCS.PHASECHK.TRANS64 P0, [R7+URZ], R4 ;  /* 0x00000004070085a7 */ /* 0x000ea4000800007f */
[----:B--2---:R-:W-:Y:S05]  /*7120*/  @!P0 BRA `(.L_x_133) ;  /* 0xfffffffc00f08947 */ /* 0x004fea000383ffff */
[----:B------:R-:W-:Y:S05]  /*7130*/  BRA `(.L_x_154) ;  /* 0xfffffff800247947 */ /* 0x000fea000383ffff */
.L_x_134:
[----:B-1----:R1:W2:Y:S02]  /*7140*/  SYNCS.PHASECHK.TRANS64.TRYWAIT P0, [R6+URZ], R3 ;  /* 0x00000003060075a7 */ /* 0x0022a4000800017f */
[----:B--2---:R-:W-:Y:S05]  /*7150*/  @!P0 NANOSLEEP.SYNCS 0x989680 ;  /* 0x009896800000895d */ /* 0x004fea0003900000 */
[----:B------:R-:W2:Y:S02]  /*7160*/  @!P0 SYNCS.PHASECHK.TRANS64 P0, [R6+URZ], R3 ;  /* 0x00000003060085a7 */ /* 0x000ea4000800007f */
[----:B--2---:R-:W-:Y:S05]  /*7170*/  @!P0 BRA `(.L_x_134) ;  /* 0xfffffffc00f08947 */ /* 0x004fea000383ffff */
[----:B------:R-:W-:Y:S05]  /*7180*/  BRA `(.L_x_155) ;  /* 0xfffffff800347947 */ /* 0x000fea000383ffff */
.L_x_135:
[----:B--2---:R2:W3:Y:S02]  /*7190*/  SYNCS.PHASECHK.TRANS64.TRYWAIT P0, [R7+URZ], R4 ;  /* 0x00000004070075a7 */ /* 0x0044e4000800017f */
[----:B---3--:R-:W-:Y:S05]  /*71a0*/  @!P0 NANOSLEEP.SYNCS 0x989680 ;  /* 0x009896800000895d */ /* 0x008fea0003900000 */
[----:B------:R-:W3:Y:S02]  /*71b0*/  @!P0 SYNCS.PHASECHK.TRANS64 P0, [R7+URZ], R4 ;  /* 0x00000004070085a7 */ /* 0x000ee4000800007f */
[----:B---3--:R-:W-:Y:S05]  /*71c0*/  @!P0 BRA `(.L_x_135) ;  /* 0xfffffffc00f08947 */ /* 0x008fea000383ffff */
[----:B------:R-:W-:Y:S05]  /*71d0*/  BRA `(.L_x_156) ;  /* 0xfffffff8003c7947 */ /* 0x000fea000383ffff */
.L_x_157:
[----:B------:R-:W-:-:S00]  /*71e0*/  BRA `(.L_x_157) ;  /* 0xfffffffc00fc7947 */ /* 0x000fc0000383ffff */
[----:B------:R-:W-:-:S00]  /*71f0*/  NOP ;  /* 0x0000000000007918 */ /* 0x000fc00000000000 */
        /* <DEDUP_REMOVED lines=8> */
.L_x_158:


//--------------------- .nv.global.init           --------------------------
	.section	.nv.global.init,"aw",@progbits
.nv.global.init:
	.type		$str$22,@object
	.size		$str$22,($str$26 - $str$22)
$str$22:
        /*0000*/ 	.byte	0x6b, 0x5f, 0x74, 0x69, 0x6c, 0x65, 0x5f, 0x63, 0x6f, 0x75, 0x6e, 0x74, 0x20, 0x3e, 0x3d, 0x20
        /*0010*/ 	.byte	0x31, 0x00
	.type		$str$26,@object
	.size		$str$26,($str$27 - $str$26)
$str$26:
        /*0012*/ 	.byte	0x28, 0x61, 0x64, 0x64, 0x72, 0x65, 0x73, 0x73, 0x20, 0x26, 0x20, 0x6d, 0x61, 0x73, 0x6b, 0x29
        /*0022*/ 	.byte	0x20, 0x3d, 0x3d, 0x20, 0x30, 0x00
	.type		$str$27,@object
	.size		$str$27,($str$23 - $str$27)
$str$27:
        /*0028*/ 	.byte	0x2f, 0x74, 0x6d, 0x70, 0x2f, 0x63, 0x75, 0x74, 0x6c, 0x61, 0x73, 0x73, 0x5f, 0x73, 0x77, 0x65
        /*0038*/ 	.byte	0x65, 0x70, 0x5f, 0x73, 0x72, 0x63, 0x2f, 0x69, 0x6e, 0x63, 0x6c, 0x75, 0x64, 0x65, 0x2f, 0x63
        /*0048*/ 	.byte	0x75, 0x74, 0x65, 0x2f, 0x70, 0x6f, 0x69, 0x6e, 0x74, 0x65, 0x72, 0x5f, 0x66, 0x6c, 0x61, 0x67
        /*0058*/ 	.byte	0x67, 0x65, 0x64, 0x2e, 0x68, 0x70, 0x70, 0x00
	.type		$str$23,@object
	.size		$str$23,(__unnamed_2 - $str$23)
$str$23:
        /*0060*/ 	.byte	0x2f, 0x74, 0x6d, 0x70, 0x2f, 0x63, 0x75, 0x74, 0x6c, 0x61, 0x73, 0x73, 0x5f, 0x73, 0x77, 0x65
        /*0070*/ 	.byte	0x65, 0x70, 0x5f, 0x73, 0x72, 0x63, 0x2f, 0x69, 0x6e, 0x63, 0x6c, 0x75, 0x64, 0x65, 0x2f, 0x63
        /*0080*/ 	.byte	0x75, 0x74, 0x6c, 0x61, 0x73, 0x73, 0x2f, 0x67, 0x65, 0x6d, 0x6d, 0x2f, 0x63, 0x6f, 0x6c, 0x6c
        /*0090*/ 	.byte	0x65, 0x63, 0x74, 0x69, 0x76, 0x65, 0x2f, 0x73, 0x6d, 0x39, 0x30, 0x5f, 0x6d, 0x6d, 0x61, 0x5f
        /*00a0*/ 	.byte	0x74, 0x6d, 0x61, 0x5f, 0x67, 0x6d, 0x6d, 0x61, 0x5f, 0x73, 0x73, 0x5f, 0x77, 0x61, 0x72, 0x70
        /*00b0*/ 	.byte	0x73, 0x70, 0x65, 0x63, 0x69, 0x61, 0x6c, 0x69, 0x7a, 0x65, 0x64, 0x2e, 0x68, 0x70, 0x70, 0x00
	.type		__unnamed_2,@object
	.size		__unnamed_2,(__unnamed_1 - __unnamed_2)
__unnamed_2:
        /*00c0*/ 	.byte	0x61, 0x75, 0x74, 0x6f, 0x20, 0x63, 0x75, 0x74, 0x65, 0x3a, 0x3a, 0x61, 0x73, 0x5f, 0x70, 0x6f
        /* <DEDUP_REMOVED lines=27> */
        /*0280*/ 	.byte	0x36, 0x3e, 0x3e, 0x3e, 0x3e, 0x3e, 0x5d, 0x00
	.type		__unnamed_1,@object
	.size		__unnamed_1,(.L_0 - __unnamed_1)
__unnamed_1:
        /* <DEDUP_REMOVED lines=181> */
.L_0:


//--------------------- .nv.shared._ZN7cutlass13device_kernelINS_4gemm6kernel13GemmUniversalIN4cute5tupleIJiiiiEEENS1_10collective13CollectiveMmaINS1_34MainloopSm90TmaGmmaWarpSpecializedILi8ENS5_IJNS4_1CILi1EEESB_SB_EEENS1_35KernelTmaWarpSpecializedCooperativeEEENS5_IJNSA_ILi128EEENSA_ILi64EEESG_EEENS_6half_tENS5_IJlSB_lEEESI_SJ_NS4_8TiledMMAINS4_8MMA_AtomIJNS4_4SM904GMMA25MMA_64x64x16_F32F16F16_SSILNSN_5MajorE0ELSP_0ELNSN_7ScaleInE1ELSQ_1EEEEEENS4_6LayoutINS5_IJNSA_ILi2EEESB_SB_EEENS5_IJSB_NSA_ILi0EEESW_EEEEENS5_IJNS4_10UnderscoreESZ_SZ_EEEEENS4_13SM90_TMA_LOADENS4_14ComposedLayoutINS4_7SwizzleILi3ELi4ELi3EEENS4_18smem_ptr_flag_bitsILi16EEENST_INS5_IJNSA_ILi8EEESG_EEENS5_IJSG_SB_EEEEEEEvNS4_8identityES12_S1C_vS1D_EENS_8epilogue10collective18CollectiveEpilogueINS1F_22Sm90TmaWarpSpecializedILi3ELi2ELi16ELb1ELb0EEEJSH_NS5_IJSF_NSA_ILi32EEEEEESI_SJ_SI_SJ_NS1F_6fusion15FusionCallbacksIS1J_NS1M_17LinearCombinationISI_fSI_fLNS_15FloatRoundStyleE2EEESH_S1L_JEEES12_NS13_INS14_ILi2ELi4ELi3EEES17_NST_INS5_IJS18_S1K_EEENS5_IJS1K_SB_EEEEEEENS4_17SM75_U32x4_LDSM_NENS4_14SM90_TMA_STOREES1W_NS4_17SM90_U32x4_STSM_NENS4_9Copy_AtomIJS1Z_SI_EEEvEEEvvEEEEvNT_6ParamsE --------------------------
	.section	.nv.shared._ZN7cutlass13device_kernelINS_4gemm6kernel13GemmUniversalIN4cute5tupleIJiiiiEEENS1_10collective13CollectiveMmaINS1_34MainloopSm90TmaGmmaWarpSpecializedILi8ENS5_IJNS4_1CILi1EEESB_SB_EEENS1_35KernelTmaWarpSpecializedCooperativeEEENS5_IJNSA_ILi128EEENSA_ILi64EEESG_EEENS_6half_tENS5_IJlSB_lEEESI_SJ_NS4_8TiledMMAINS4_8MMA_AtomIJNS4_4SM904GMMA25MMA_64x64x16_F32F16F16_SSILNSN_5MajorE0ELSP_0ELNSN_7ScaleInE1ELSQ_1EEEEEENS4_6LayoutINS5_IJNSA_ILi2EEESB_SB_EEENS5_IJSB_NSA_ILi0EEESW_EEEEENS5_IJNS4_10UnderscoreESZ_SZ_EEEEENS4_13SM90_TMA_LOADENS4_14ComposedLayoutINS4_7SwizzleILi3ELi4ELi3EEENS4_18smem_ptr_flag_bitsILi16EEENST_INS5_IJNSA_ILi8EEESG_EEENS5_IJSG_SB_EEEEEEEvNS4_8identityES12_S1C_vS1D_EENS_8epilogue10collective18CollectiveEpilogueINS1F_22Sm90TmaWarpSpecializedILi3ELi2ELi16ELb1ELb0EEEJSH_NS5_IJSF_NSA_ILi32EEEEEESI_SJ_SI_SJ_NS1F_6fusion15FusionCallbacksIS1J_NS1M_17LinearCombinationISI_fSI_fLNS_15FloatRoundStyleE2EEESH_S1L_JEEES12_NS13_INS14_ILi2ELi4ELi3EEES17_NST_INS5_IJS18_S1K_EEENS5_IJS1K_SB_EEEEEEENS4_17SM75_U32x4_LDSM_NENS4_14SM90_TMA_STOREES1W_NS4_17SM90_U32x4_STSM_NENS4_9Copy_AtomIJS1Z_SI_EEEvEEEvvEEEEvNT_6ParamsE,"aw",@nobits
	.sectionflags	@""
	.align	16
	.zero		1024


//--------------------- .nv.shared.reserved.0     --------------------------
	.section	.nv.shared.reserved.0,"aw",@nobits
	.weak		__nv_reservedSMEM_offset_0_alias
	.size		__nv_reservedSMEM_offset_0_alias, 0, 0
	.other		__nv_reservedSMEM_offset_0_alias,@"STO_CUDA_RESERVED_SHARED STV_DEFAULT"
__nv_reservedSMEM_offset_0_alias:
	.zero		0


//--------------------- .nv.global                --------------------------
	.section	.nv.global,"aw",@nobits
.nv.global:
	.type		_ZN39_INTERNAL_0b18dc55_4_k_cu_ae6c08ca_25824cute1_E,@object
	.size		_ZN39_INTERNAL_0b18dc55_4_k_cu_ae6c08ca_25824cute1_E,(_ZN39_INTERNAL_0b18dc55_4_k_cu_ae6c08ca_25824cuda3std3__45__cpo6cbeginE - _ZN39_INTERNAL_0b18dc55_4_k_cu_ae6c08ca_25824cute1_E)
_ZN39_INTERNAL_0b18dc55_4_k_cu_ae6c08ca_25824cute1_E:
	.zero		1
	.type		_ZN39_INTERNAL_0b18dc55_4_k_cu_ae6c08ca_25824cuda3std3__45__cpo6cbeginE,@object
	.size		_ZN39_INTERNAL_0b18dc55_4_k_cu_ae6c08ca_25824cuda3std3__45__cpo6cbeginE,(_ZN39_INTERNAL_0b18dc55_4_k_cu_ae6c08ca_25824cuda3std3__48in_placeE - _ZN39_INTERNAL_0b18dc55_4_k_cu_ae6c08ca_25824cuda3std3__45__cpo6cbeginE)
_ZN39_INTERNAL_0b18dc55_4_k_cu_ae6c08ca_25824cuda3std3__45__cpo6cbeginE:
	.zero		1
	.type		_ZN39_INTERNAL_0b18dc55_4_k_cu_ae6c08ca_25824cuda3std3__48in_placeE,@object
	.size		_ZN39_INTERNAL_0b18dc55_4_k_cu_ae6c08ca_25824cuda3std3__48in_placeE,(_ZN39_INTERNAL_0b18dc55_4_k_cu_ae6c08ca_25824cuda3std6ranges3__45__cpo9iter_moveE - _ZN39_INTERNAL_0b18dc55_4_k_cu_ae6c08ca_25824cuda3std3__48in_placeE)
_ZN39_INTERNAL_0b18dc55_4_k_cu_ae6c08ca_25824cuda3std3__48in_placeE:
	.zero		1
	.type		_ZN39_INTERNAL_0b18dc55_4_k_cu_ae6c08ca_25824cuda3std6ranges3__45__cpo9iter_moveE,@object
	.size		_ZN39_INTERNAL_0b18dc55_4_k_cu_ae6c08ca_25824cuda3std6ranges3__45__cpo9iter_moveE,(_ZN39_INTERNAL_0b18dc55_4_k_cu_ae6c08ca_25824cuda3std3__45__cpo5beginE - _ZN39_INTERNAL_0b18dc55_4_k_cu_ae6c08ca_25824cuda3std6ranges3__45__cpo9iter_moveE)
_ZN39_INTERNAL_0b18dc55_4_k_cu_ae6c08ca_25824cuda3std6ranges3__45__cpo9iter_moveE:
	.zero		1
	.type		_ZN39_INTERNAL_0b18dc55_4_k_cu_ae6c08ca_25824cuda3std3__45__cpo5beginE,@object
	.size		_ZN39_INTERNAL_0b18dc55_4_k_cu_ae6c08ca_25824cuda3std3__45__cpo5beginE,(_ZN39_INTERNAL_0b18dc55_4_k_cu_ae6c08ca_25824cuda3std3__441_GLOBAL__N__0b18dc55_4_k_cu_ae6c08ca_25826ignoreE - _ZN39_INTERNAL_0b18dc55_4_k_cu_ae6c08ca_25824cuda3std3__45__cpo5beginE)
_ZN39_INTERNAL_0b18dc55_4_k_cu_ae6c08ca_25824cuda3std3__45__cpo5beginE:
	.zero		1
	.type		_ZN39_INTERNAL_0b18dc55_4_k_cu_ae6c08ca_25824cuda3std3__441_GLOBAL__N__0b18dc55_4_k_cu_ae6c08ca_25826ignoreE,@object
	.size		_ZN39_INTERNAL_0b18dc55_4_k_cu_ae6c08ca_25824cuda3std3__441_GLOBAL__N__0b18dc55_4_k_cu_ae6c08ca_25826ignoreE,(_ZN39_INTERNAL_0b18dc55_4_k_cu_ae6c08ca_25824cute7productE - _ZN39_INTERNAL_0b18dc55_4_k_cu_ae6c08ca_25824cuda3std3__441_GLOBAL__N__0b18dc55_4_k_cu_ae6c08ca_25826ignoreE)
_ZN39_INTERNAL_0b18dc55_4_k_cu_ae6c08ca_25824cuda3std3__441_GLOBAL__N__0b18dc55_4_k_cu_ae6c08ca_25826ignoreE:
	.zero		1
	.type		_ZN39_INTERNAL_0b18dc55_4_k_cu_ae6c08ca_25824cute7productE,@object
	.size		_ZN39_INTERNAL_0b18dc55_4_k_cu_ae6c08ca_25824cute7productE,(_ZN39_INTERNAL_0b18dc55_4_k_cu_ae6c08ca_25824cuda3std3__45__cpo3endE - _ZN39_INTERNAL_0b18dc55_4_k_cu_ae6c08ca_25824cute7productE)
_ZN39_INTERNAL_0b18dc55_4_k_cu_ae6c08ca_25824cute7productE:
	.zero		1
	.type		_ZN39_INTERNAL_0b18dc55_4_k_cu_ae6c08ca_25824cuda3std3__45__cpo3endE,@object
	.size		_ZN39_INTERNAL_0b18dc55_4_k_cu_ae6c08ca_25824cuda3std3__45__cpo3endE,(_ZN39_INTERNAL_0b18dc55_4_k_cu_ae6c08ca_25824cuda3std3__419piecewise_constructE - _ZN39_INTERNAL_0b18dc55_4_k_cu_ae6c08ca_25824cuda3std3__45__cpo3endE)
_ZN39_INTERNAL_0b18dc55_4_k_cu_ae6c08ca_25824cuda3std3__45__cpo3endE:
	.zero		1
	.type		_ZN39_INTERNAL_0b18dc55_4_k_cu_ae6c08ca_25824cuda3std3__419piecewise_constructE,@object
	.size		_ZN39_INTERNAL_0b18dc55_4_k_cu_ae6c08ca_25824cuda3std3__419piecewise_constructE,(_ZN39_INTERNAL_0b18dc55_4_k_cu_ae6c08ca_25824cuda3std3__45__cpo4cendE - _ZN39_INTERNAL_0b18dc55_4_k_cu_ae6c08ca_25824cuda3std3__419piecewise_constructE)
_ZN39_INTERNAL_0b18dc55_4_k_cu_ae6c08ca_25824cuda3std3__419piecewise_constructE:
	.zero		1
	.type		_ZN39_INTERNAL_0b18dc55_4_k_cu_ae6c08ca_25824cuda3std3__45__cpo4cendE,@object
	.size		_ZN39_INTERNAL_0b18dc55_4_k_cu_ae6c08ca_25824cuda3std3__45__cpo4cendE,(_ZN39_INTERNAL_0b18dc55_4_k_cu_ae6c08ca_25824cuda3std6ranges3__45__cpo4swapE - _ZN39_INTERNAL_0b18dc55_4_k_cu_ae6c08ca_25824cuda3std3__45__cpo4cendE)
_ZN39_INTERNAL_0b18dc55_4_k_cu_ae6c08ca_25824cuda3std3__45__cpo4cendE:
	.zero		1
	.type		_ZN39_INTERNAL_0b18dc55_4_k_cu_ae6c08ca_25824cuda3std6ranges3__45__cpo4swapE,@object
	.size		_ZN39_INTERNAL_0b18dc55_4_k_cu_ae6c08ca_25824cuda3std6ranges3__45__cpo4swapE,(.L_9 - _ZN39_INTERNAL_0b18dc55_4_k_cu_ae6c08ca_25824cuda3std6ranges3__45__cpo4swapE)
_ZN39_INTERNAL_0b18dc55_4_k_cu_ae6c08ca_25824cuda3std6ranges3__45__cpo4swapE:
	.zero		1
.L_9:


//--------------------- .nv.constant0._ZN7cutlass13device_kernelINS_4gemm6kernel13GemmUniversalIN4cute5tupleIJiiiiEEENS1_10collective13CollectiveMmaINS1_34MainloopSm90TmaGmmaWarpSpecializedILi8ENS5_IJNS4_1CILi1EEESB_SB_EEENS1_35KernelTmaWarpSpecializedCooperativeEEENS5_IJNSA_ILi128EEENSA_ILi64EEESG_EEENS_6half_tENS5_IJlSB_lEEESI_SJ_NS4_8TiledMMAINS4_8MMA_AtomIJNS4_4SM904GMMA25MMA_64x64x16_F32F16F16_SSILNSN_5MajorE0ELSP_0ELNSN_7ScaleInE1ELSQ_1EEEEEENS4_6LayoutINS5_IJNSA_ILi2EEESB_SB_EEENS5_IJSB_NSA_ILi0EEESW_EEEEENS5_IJNS4_10UnderscoreESZ_SZ_EEEEENS4_13SM90_TMA_LOADENS4_14ComposedLayoutINS4_7SwizzleILi3ELi4ELi3EEENS4_18smem_ptr_flag_bitsILi16EEENST_INS5_IJNSA_ILi8EEESG_EEENS5_IJSG_SB_EEEEEEEvNS4_8identityES12_S1C_vS1D_EENS_8epilogue10collective18CollectiveEpilogueINS1F_22Sm90TmaWarpSpecializedILi3ELi2ELi16ELb1ELb0EEEJSH_NS5_IJSF_NSA_ILi32EEEEEESI_SJ_SI_SJ_NS1F_6fusion15FusionCallbacksIS1J_NS1M_17LinearCombinationISI_fSI_fLNS_15FloatRoundStyleE2EEESH_S1L_JEEES12_NS13_INS14_ILi2ELi4ELi3EEES17_NST_INS5_IJS18_S1K_EEENS5_IJS1K_SB_EEEEEEENS4_17SM75_U32x4_LDSM_NENS4_14SM90_TMA_STOREES1W_NS4_17SM90_U32x4_STSM_NENS4_9Copy_AtomIJS1Z_SI_EEEvEEEvvEEEEvNT_6ParamsE --------------------------
	.section	.nv.constant0._ZN7cutlass13device_kernelINS_4gemm6kernel13GemmUniversalIN4cute5tupleIJiiiiEEENS1_10collective13CollectiveMmaINS1_34MainloopSm90TmaGmmaWarpSpecializedILi8ENS5_IJNS4_1CILi1EEESB_SB_EEENS1_35KernelTmaWarpSpecializedCooperativeEEENS5_IJNSA_ILi128EEENSA_ILi64EEESG_EEENS_6half_tENS5_IJlSB_lEEESI_SJ_NS4_8TiledMMAINS4_8MMA_AtomIJNS4_4SM904GMMA25MMA_64x64x16_F32F16F16_SSILNSN_5MajorE0ELSP_0ELNSN_7ScaleInE1ELSQ_1EEEEEENS4_6LayoutINS5_IJNSA_ILi2EEESB_SB_EEENS5_IJSB_NSA_ILi0EEESW_EEEEENS5_IJNS4_10UnderscoreESZ_SZ_EEEEENS4_13SM90_TMA_LOADENS4_14ComposedLayoutINS4_7SwizzleILi3ELi4ELi3EEENS4_18smem_ptr_flag_bitsILi16EEENST_INS5_IJNSA_ILi8EEESG_EEENS5_IJSG_SB_EEEEEEEvNS4_8identityES12_S1C_vS1D_EENS_8epilogue10collective18CollectiveEpilogueINS1F_22Sm90TmaWarpSpecializedILi3ELi2ELi16ELb1ELb0EEEJSH_NS5_IJSF_NSA_ILi32EEEEEESI_SJ_SI_SJ_NS1F_6fusion15FusionCallbacksIS1J_NS1M_17LinearCombinationISI_fSI_fLNS_15FloatRoundStyleE2EEESH_S1L_JEEES12_NS13_INS14_ILi2ELi4ELi3EEES17_NST_INS5_IJS18_S1K_EEENS5_IJS1K_SB_EEEEEEENS4_17SM75_U32x4_LDSM_NENS4_14SM90_TMA_STOREES1W_NS4_17SM90_U32x4_STSM_NENS4_9Copy_AtomIJS1Z_SI_EEEvEEEvvEEEEvNT_6ParamsE,"a",@progbits
	.sectionflags	@""
	.align	4
.nv.constant0._ZN7cutlass13device_kernelINS_4gemm6kernel13GemmUniversalIN4cute5tupleIJiiiiEEENS1_10collective13CollectiveMmaINS1_34MainloopSm90TmaGmmaWarpSpecializedILi8ENS5_IJNS4_1CILi1EEESB_SB_EEENS1_35KernelTmaWarpSpecializedCooperativeEEENS5_IJNSA_ILi128EEENSA_ILi64EEESG_EEENS_6half_tENS5_IJlSB_lEEESI_SJ_NS4_8TiledMMAINS4_8MMA_AtomIJNS4_4SM904GMMA25MMA_64x64x16_F32F16F16_SSILNSN_5MajorE0ELSP_0ELNSN_7ScaleInE1ELSQ_1EEEEEENS4_6LayoutINS5_IJNSA_ILi2EEESB_SB_EEENS5_IJSB_NSA_ILi0EEESW_EEEEENS5_IJNS4_10UnderscoreESZ_SZ_EEEEENS4_13SM90_TMA_LOADENS4_14ComposedLayoutINS4_7SwizzleILi3ELi4ELi3EEENS4_18smem_ptr_flag_bitsILi16EEENST_INS5_IJNSA_ILi8EEESG_EEENS5_IJSG_SB_EEEEEEEvNS4_8identityES12_S1C_vS1D_EENS_8epilogue10collective18CollectiveEpilogueINS1F_22Sm90TmaWarpSpecializedILi3ELi2ELi16ELb1ELb0EEEJSH_NS5_IJSF_NSA_ILi32EEEEEESI_SJ_SI_SJ_NS1F_6fusion15FusionCallbacksIS1J_NS1M_17LinearCombinationISI_fSI_fLNS_15FloatRoundStyleE2EEESH_S1L_JEEES12_NS13_INS14_ILi2ELi4ELi3EEES17_NST_INS5_IJS18_S1K_EEENS5_IJS1K_SB_EEEEEEENS4_17SM75_U32x4_LDSM_NENS4_14SM90_TMA_STOREES1W_NS4_17SM90_U32x4_STSM_NENS4_9Copy_AtomIJS1Z_SI_EEEvEEEvvEEEEvNT_6ParamsE:
	.zero		2432


//--------------------- SYMBOLS --------------------------

	.type		.nv.reservedSmem.offset0,@object
	.size		.nv.reservedSmem.offset0,0x4
	.type		__assertfail,@function
